//
// Generated by NVIDIA NVVM Compiler
//
// Compiler Build ID: CL-36424714
// Cuda compilation tools, release 13.0, V13.0.88
// Based on NVVM 20.0.0
//

.version 9.0
.target sm_100
.address_size 64

	// .globl	_Z23kMeansClusterAssignmentPfPiS_iii
.extern .shared .align 16 .b8 s_centroids[];

.visible .entry _Z23kMeansClusterAssignmentPfPiS_iii(
	.param .u64 .ptr .align 1 _Z23kMeansClusterAssignmentPfPiS_iii_param_0,
	.param .u64 .ptr .align 1 _Z23kMeansClusterAssignmentPfPiS_iii_param_1,
	.param .u64 .ptr .align 1 _Z23kMeansClusterAssignmentPfPiS_iii_param_2,
	.param .u32 _Z23kMeansClusterAssignmentPfPiS_iii_param_3,
	.param .u32 _Z23kMeansClusterAssignmentPfPiS_iii_param_4,
	.param .u32 _Z23kMeansClusterAssignmentPfPiS_iii_param_5
)
{
	.reg .pred 	%p<19>;
	.reg .b32 	%r<68>;
	.reg .b32 	%f<97>;
	.reg .b64 	%rd<48>;

	ld.param.u64 	%rd11, [_Z23kMeansClusterAssignmentPfPiS_iii_param_0];
	ld.param.u64 	%rd10, [_Z23kMeansClusterAssignmentPfPiS_iii_param_1];
	ld.param.u64 	%rd12, [_Z23kMeansClusterAssignmentPfPiS_iii_param_2];
	ld.param.u32 	%r37, [_Z23kMeansClusterAssignmentPfPiS_iii_param_3];
	ld.param.u32 	%r35, [_Z23kMeansClusterAssignmentPfPiS_iii_param_4];
	ld.param.u32 	%r36, [_Z23kMeansClusterAssignmentPfPiS_iii_param_5];
	cvta.to.global.u64 	%rd1, %rd12;
	cvta.to.global.u64 	%rd2, %rd11;
	mov.u32 	%r38, %ctaid.x;
	mov.u32 	%r39, %ntid.x;
	mov.u32 	%r40, %tid.x;
	mad.lo.s32 	%r1, %r38, %r39, %r40;
	setp.ge.s32 	%p1, %r1, %r37;
	@%p1 bra 	$L__BB0_23;
	setp.lt.s32 	%p2, %r35, 1;
	mov.b32 	%r67, 0;
	@%p2 bra 	$L__BB0_22;
	mul.lo.s32 	%r42, %r36, %r1;
	cvt.s64.s32 	%rd3, %r42;
	setp.lt.s32 	%p3, %r36, 1;
	@%p3 bra 	$L__BB0_16;
	and.b32  	%r2, %r36, 7;
	and.b32  	%r3, %r36, 3;
	and.b32  	%r4, %r36, 2147483640;
	and.b32  	%r5, %r36, 1;
	neg.s32 	%r6, %r4;
	mov.f32 	%f85, 0f7F800000;
	mov.b32 	%r53, 0;
	mov.u32 	%r67, %r53;
$L__BB0_4:
	setp.lt.u32 	%p10, %r36, 8;
	mul.lo.s32 	%r9, %r53, %r36;
	mov.f32 	%f93, 0f00000000;
	mov.b32 	%r57, 0;
	@%p10 bra 	$L__BB0_7;
	shl.b64 	%rd13, %rd3, 2;
	add.s64 	%rd14, %rd13, %rd2;
	add.s64 	%rd47, %rd14, 16;
	mul.wide.u32 	%rd15, %r9, 4;
	add.s64 	%rd16, %rd1, %rd15;
	add.s64 	%rd46, %rd16, 16;
	mov.f32 	%f93, 0f00000000;
	mov.u32 	%r55, %r6;
$L__BB0_6:
	.pragma "nounroll";
	ld.global.f32 	%f26, [%rd47+-16];
	ld.global.f32 	%f27, [%rd46+-16];
	sub.f32 	%f28, %f26, %f27;
	fma.rn.f32 	%f29, %f28, %f28, %f93;
	ld.global.f32 	%f30, [%rd47+-12];
	ld.global.f32 	%f31, [%rd46+-12];
	sub.f32 	%f32, %f30, %f31;
	fma.rn.f32 	%f33, %f32, %f32, %f29;
	ld.global.f32 	%f34, [%rd47+-8];
	ld.global.f32 	%f35, [%rd46+-8];
	sub.f32 	%f36, %f34, %f35;
	fma.rn.f32 	%f37, %f36, %f36, %f33;
	ld.global.f32 	%f38, [%rd47+-4];
	ld.global.f32 	%f39, [%rd46+-4];
	sub.f32 	%f40, %f38, %f39;
	fma.rn.f32 	%f41, %f40, %f40, %f37;
	ld.global.f32 	%f42, [%rd47];
	ld.global.f32 	%f43, [%rd46];
	sub.f32 	%f44, %f42, %f43;
	fma.rn.f32 	%f45, %f44, %f44, %f41;
	ld.global.f32 	%f46, [%rd47+4];
	ld.global.f32 	%f47, [%rd46+4];
	sub.f32 	%f48, %f46, %f47;
	fma.rn.f32 	%f49, %f48, %f48, %f45;
	ld.global.f32 	%f50, [%rd47+8];
	ld.global.f32 	%f51, [%rd46+8];
	sub.f32 	%f52, %f50, %f51;
	fma.rn.f32 	%f53, %f52, %f52, %f49;
	ld.global.f32 	%f54, [%rd47+12];
	ld.global.f32 	%f55, [%rd46+12];
	sub.f32 	%f56, %f54, %f55;
	fma.rn.f32 	%f93, %f56, %f56, %f53;
	add.s32 	%r55, %r55, 8;
	add.s64 	%rd47, %rd47, 32;
	add.s64 	%rd46, %rd46, 32;
	setp.ne.s32 	%p11, %r55, 0;
	mov.u32 	%r57, %r4;
	@%p11 bra 	$L__BB0_6;
$L__BB0_7:
	setp.eq.s32 	%p12, %r2, 0;
	@%p12 bra 	$L__BB0_15;
	add.s32 	%r49, %r2, -1;
	setp.lt.u32 	%p13, %r49, 3;
	@%p13 bra 	$L__BB0_10;
	cvt.u64.u32 	%rd17, %r57;
	add.s64 	%rd18, %rd17, %rd3;
	shl.b64 	%rd19, %rd18, 2;
	add.s64 	%rd20, %rd2, %rd19;
	ld.global.f32 	%f58, [%rd20];
	add.s32 	%r50, %r57, %r9;
	mul.wide.u32 	%rd21, %r50, 4;
	add.s64 	%rd22, %rd1, %rd21;
	ld.global.f32 	%f59, [%rd22];
	sub.f32 	%f60, %f58, %f59;
	fma.rn.f32 	%f61, %f60, %f60, %f93;
	ld.global.f32 	%f62, [%rd20+4];
	cvt.u64.u32 	%rd23, %r9;
	add.s64 	%rd24, %rd17, %rd23;
	shl.b64 	%rd25, %rd24, 2;
	add.s64 	%rd26, %rd1, %rd25;
	ld.global.f32 	%f63, [%rd26+4];
	sub.f32 	%f64, %f62, %f63;
	fma.rn.f32 	%f65, %f64, %f64, %f61;
	ld.global.f32 	%f66, [%rd20+8];
	ld.global.f32 	%f67, [%rd26+8];
	sub.f32 	%f68, %f66, %f67;
	fma.rn.f32 	%f69, %f68, %f68, %f65;
	ld.global.f32 	%f70, [%rd20+12];
	ld.global.f32 	%f71, [%rd26+12];
	sub.f32 	%f72, %f70, %f71;
	fma.rn.f32 	%f93, %f72, %f72, %f69;
	add.s32 	%r57, %r57, 4;
$L__BB0_10:
	setp.eq.s32 	%p14, %r3, 0;
	@%p14 bra 	$L__BB0_15;
	setp.eq.s32 	%p15, %r3, 1;
	@%p15 bra 	$L__BB0_13;
	cvt.u64.u32 	%rd27, %r57;
	add.s64 	%rd28, %rd27, %rd3;
	shl.b64 	%rd29, %rd28, 2;
	add.s64 	%rd30, %rd2, %rd29;
	ld.global.f32 	%f74, [%rd30];
	add.s32 	%r51, %r57, %r9;
	mul.wide.u32 	%rd31, %r51, 4;
	add.s64 	%rd32, %rd1, %rd31;
	ld.global.f32 	%f75, [%rd32];
	sub.f32 	%f76, %f74, %f75;
	fma.rn.f32 	%f77, %f76, %f76, %f93;
	ld.global.f32 	%f78, [%rd30+4];
	cvt.u64.u32 	%rd33, %r9;
	add.s64 	%rd34, %rd27, %rd33;
	shl.b64 	%rd35, %rd34, 2;
	add.s64 	%rd36, %rd1, %rd35;
	ld.global.f32 	%f79, [%rd36+4];
	sub.f32 	%f80, %f78, %f79;
	fma.rn.f32 	%f93, %f80, %f80, %f77;
	add.s32 	%r57, %r57, 2;
$L__BB0_13:
	setp.eq.s32 	%p16, %r5, 0;
	@%p16 bra 	$L__BB0_15;
	cvt.u64.u32 	%rd37, %r57;
	add.s64 	%rd38, %rd37, %rd3;
	shl.b64 	%rd39, %rd38, 2;
	add.s64 	%rd40, %rd2, %rd39;
	ld.global.f32 	%f81, [%rd40];
	add.s32 	%r52, %r57, %r9;
	mul.wide.u32 	%rd41, %r52, 4;
	add.s64 	%rd42, %rd1, %rd41;
	ld.global.f32 	%f82, [%rd42];
	sub.f32 	%f83, %f81, %f82;
	fma.rn.f32 	%f93, %f83, %f83, %f93;
$L__BB0_15:
	sqrt.rn.f32 	%f84, %f93;
	setp.lt.f32 	%p17, %f84, %f85;
	selp.f32 	%f85, %f84, %f85, %p17;
	selp.b32 	%r67, %r53, %r67, %p17;
	add.s32 	%r53, %r53, 1;
	setp.eq.s32 	%p18, %r53, %r35;
	@%p18 bra 	$L__BB0_22;
	bra.uni 	$L__BB0_4;
$L__BB0_16:
	and.b32  	%r19, %r35, 3;
	setp.lt.u32 	%p4, %r35, 4;
	mov.f32 	%f95, 0f7F800000;
	mov.b32 	%r64, 0;
	mov.u32 	%r67, %r64;
	@%p4 bra 	$L__BB0_19;
	and.b32  	%r64, %r35, 2147483644;
	mov.f32 	%f95, 0f7F800000;
	mov.b32 	%r59, 0;
	mov.u32 	%r67, %r59;
$L__BB0_18:
	setp.gt.f32 	%p5, %f95, 0f00000000;
	selp.f32 	%f95, 0f00000000, %f95, %p5;
	selp.b32 	%r67, %r59, %r67, %p5;
	add.s32 	%r59, %r59, 4;
	setp.ne.s32 	%p6, %r59, %r64;
	@%p6 bra 	$L__BB0_18;
$L__BB0_19:
	setp.eq.s32 	%p7, %r19, 0;
	@%p7 bra 	$L__BB0_22;
	mov.b32 	%r66, 0;
$L__BB0_21:
	.pragma "nounroll";
	setp.gt.f32 	%p8, %f95, 0f00000000;
	selp.f32 	%f95, 0f00000000, %f95, %p8;
	selp.b32 	%r67, %r64, %r67, %p8;
	add.s32 	%r64, %r64, 1;
	add.s32 	%r66, %r66, 1;
	setp.ne.s32 	%p9, %r66, %r19;
	@%p9 bra 	$L__BB0_21;
$L__BB0_22:
	cvta.to.global.u64 	%rd43, %rd10;
	mul.wide.s32 	%rd44, %r1, 4;
	add.s64 	%rd45, %rd43, %rd44;
	st.global.u32 	[%rd45], %r67;
$L__BB0_23:
	ret;

}
	// .globl	_Z20kMeansCentroidUpdatePfPiS_S0_iii
.visible .entry _Z20kMeansCentroidUpdatePfPiS_S0_iii(
	.param .u64 .ptr .align 1 _Z20kMeansCentroidUpdatePfPiS_S0_iii_param_0,
	.param .u64 .ptr .align 1 _Z20kMeansCentroidUpdatePfPiS_S0_iii_param_1,
	.param .u64 .ptr .align 1 _Z20kMeansCentroidUpdatePfPiS_S0_iii_param_2,
	.param .u64 .ptr .align 1 _Z20kMeansCentroidUpdatePfPiS_S0_iii_param_3,
	.param .u32 _Z20kMeansCentroidUpdatePfPiS_S0_iii_param_4,
	.param .u32 _Z20kMeansCentroidUpdatePfPiS_S0_iii_param_5,
	.param .u32 _Z20kMeansCentroidUpdatePfPiS_S0_iii_param_6
)
{
	.reg .pred 	%p<31>;
	.reg .b32 	%r<187>;
	.reg .b32 	%f<89>;
	.reg .b64 	%rd<44>;

	ld.param.u64 	%rd8, [_Z20kMeansCentroidUpdatePfPiS_S0_iii_param_0];
	ld.param.u64 	%rd6, [_Z20kMeansCentroidUpdatePfPiS_S0_iii_param_1];
	ld.param.u64 	%rd9, [_Z20kMeansCentroidUpdatePfPiS_S0_iii_param_2];
	ld.param.u32 	%r71, [_Z20kMeansCentroidUpdatePfPiS_S0_iii_param_4];
	ld.param.u32 	%r72, [_Z20kMeansCentroidUpdatePfPiS_S0_iii_param_5];
	ld.param.u32 	%r73, [_Z20kMeansCentroidUpdatePfPiS_S0_iii_param_6];
	cvta.to.global.u64 	%rd1, %rd8;
	cvta.to.global.u64 	%rd2, %rd9;
	mul.lo.s32 	%r74, %r73, %r72;
	shl.b32 	%r75, %r74, 2;
	mov.u32 	%r76, s_centroids;
	add.s32 	%r1, %r76, %r75;
	mov.u32 	%r77, %ctaid.x;
	mov.u32 	%r78, %ntid.x;
	mov.u32 	%r2, %tid.x;
	mad.lo.s32 	%r3, %r77, %r78, %r2;
	setp.ge.s32 	%p1, %r2, %r72;
	shl.b32 	%r79, %r2, 2;
	add.s32 	%r4, %r1, %r79;
	@%p1 bra 	$L__BB1_15;
	ld.param.u32 	%r148, [_Z20kMeansCentroidUpdatePfPiS_S0_iii_param_6];
	setp.lt.s32 	%p2, %r148, 1;
	@%p2 bra 	$L__BB1_14;
	ld.param.u32 	%r149, [_Z20kMeansCentroidUpdatePfPiS_S0_iii_param_6];
	mul.lo.s32 	%r5, %r149, %r2;
	and.b32  	%r6, %r149, 15;
	setp.lt.u32 	%p3, %r149, 16;
	mov.b32 	%r169, 0;
	@%p3 bra 	$L__BB1_5;
	ld.param.u32 	%r150, [_Z20kMeansCentroidUpdatePfPiS_S0_iii_param_6];
	and.b32  	%r169, %r150, 2147483632;
	neg.s32 	%r167, %r169;
	shl.b32 	%r81, %r5, 2;
	add.s32 	%r83, %r81, %r76;
	add.s32 	%r166, %r83, 32;
$L__BB1_4:
	.pragma "nounroll";
	mov.b32 	%r84, 0;
	st.shared.u32 	[%r166+-32], %r84;
	st.shared.u32 	[%r166+-28], %r84;
	st.shared.u32 	[%r166+-24], %r84;
	st.shared.u32 	[%r166+-20], %r84;
	st.shared.u32 	[%r166+-16], %r84;
	st.shared.u32 	[%r166+-12], %r84;
	st.shared.u32 	[%r166+-8], %r84;
	st.shared.u32 	[%r166+-4], %r84;
	st.shared.u32 	[%r166], %r84;
	st.shared.u32 	[%r166+4], %r84;
	st.shared.u32 	[%r166+8], %r84;
	st.shared.u32 	[%r166+12], %r84;
	st.shared.u32 	[%r166+16], %r84;
	st.shared.u32 	[%r166+20], %r84;
	st.shared.u32 	[%r166+24], %r84;
	st.shared.u32 	[%r166+28], %r84;
	add.s32 	%r167, %r167, 16;
	add.s32 	%r166, %r166, 64;
	setp.ne.s32 	%p4, %r167, 0;
	@%p4 bra 	$L__BB1_4;
$L__BB1_5:
	setp.eq.s32 	%p5, %r6, 0;
	@%p5 bra 	$L__BB1_14;
	ld.param.u32 	%r151, [_Z20kMeansCentroidUpdatePfPiS_S0_iii_param_6];
	and.b32  	%r15, %r151, 7;
	setp.lt.u32 	%p6, %r6, 8;
	@%p6 bra 	$L__BB1_8;
	add.s32 	%r85, %r169, %r5;
	shl.b32 	%r86, %r85, 2;
	add.s32 	%r88, %r76, %r86;
	mov.b32 	%r89, 0;
	st.shared.u32 	[%r88], %r89;
	st.shared.u32 	[%r88+4], %r89;
	st.shared.u32 	[%r88+8], %r89;
	st.shared.u32 	[%r88+12], %r89;
	st.shared.u32 	[%r88+16], %r89;
	st.shared.u32 	[%r88+20], %r89;
	st.shared.u32 	[%r88+24], %r89;
	st.shared.u32 	[%r88+28], %r89;
	add.s32 	%r169, %r169, 8;
$L__BB1_8:
	setp.eq.s32 	%p7, %r15, 0;
	@%p7 bra 	$L__BB1_14;
	ld.param.u32 	%r152, [_Z20kMeansCentroidUpdatePfPiS_S0_iii_param_6];
	and.b32  	%r18, %r152, 3;
	setp.lt.u32 	%p8, %r15, 4;
	@%p8 bra 	$L__BB1_11;
	add.s32 	%r90, %r169, %r5;
	shl.b32 	%r91, %r90, 2;
	add.s32 	%r93, %r76, %r91;
	mov.b32 	%r94, 0;
	st.shared.u32 	[%r93], %r94;
	st.shared.u32 	[%r93+4], %r94;
	st.shared.u32 	[%r93+8], %r94;
	st.shared.u32 	[%r93+12], %r94;
	add.s32 	%r169, %r169, 4;
$L__BB1_11:
	setp.eq.s32 	%p9, %r18, 0;
	@%p9 bra 	$L__BB1_14;
	add.s32 	%r95, %r169, %r5;
	shl.b32 	%r96, %r95, 2;
	add.s32 	%r172, %r76, %r96;
	neg.s32 	%r171, %r18;
$L__BB1_13:
	.pragma "nounroll";
	mov.b32 	%r98, 0;
	st.shared.u32 	[%r172], %r98;
	add.s32 	%r172, %r172, 4;
	add.s32 	%r171, %r171, 1;
	setp.ne.s32 	%p10, %r171, 0;
	@%p10 bra 	$L__BB1_13;
$L__BB1_14:
	mov.b32 	%r99, 0;
	st.shared.u32 	[%r4], %r99;
$L__BB1_15:
	bar.sync 	0;
	setp.ge.s32 	%p11, %r3, %r71;
	@%p11 bra 	$L__BB1_30;
	ld.param.u32 	%r153, [_Z20kMeansCentroidUpdatePfPiS_S0_iii_param_6];
	cvta.to.global.u64 	%rd10, %rd6;
	mul.wide.s32 	%rd11, %r3, 4;
	add.s64 	%rd12, %rd10, %rd11;
	ld.global.u32 	%r27, [%rd12];
	setp.lt.s32 	%p12, %r153, 1;
	@%p12 bra 	$L__BB1_29;
	ld.param.u32 	%r154, [_Z20kMeansCentroidUpdatePfPiS_S0_iii_param_6];
	mul.lo.s32 	%r28, %r27, %r154;
	mul.lo.s32 	%r29, %r154, %r3;
	setp.lt.u32 	%p13, %r154, 16;
	mov.b32 	%r177, 0;
	@%p13 bra 	$L__BB1_20;
	ld.param.u32 	%r155, [_Z20kMeansCentroidUpdatePfPiS_S0_iii_param_6];
	and.b32  	%r101, %r155, 2147483632;
	neg.s32 	%r175, %r101;
	shl.b32 	%r102, %r28, 2;
	add.s32 	%r104, %r102, %r76;
	add.s32 	%r174, %r104, 32;
	mov.u32 	%r173, %r29;
$L__BB1_19:
	.pragma "nounroll";
	ld.param.u32 	%r156, [_Z20kMeansCentroidUpdatePfPiS_S0_iii_param_6];
	and.b32  	%r177, %r156, 2147483632;
	mul.wide.s32 	%rd13, %r173, 4;
	add.s64 	%rd14, %rd1, %rd13;
	ld.global.f32 	%f1, [%rd14];
	atom.shared.add.f32 	%f2, [%r174+-32], %f1;
	ld.global.f32 	%f3, [%rd14+4];
	atom.shared.add.f32 	%f4, [%r174+-28], %f3;
	ld.global.f32 	%f5, [%rd14+8];
	atom.shared.add.f32 	%f6, [%r174+-24], %f5;
	ld.global.f32 	%f7, [%rd14+12];
	atom.shared.add.f32 	%f8, [%r174+-20], %f7;
	ld.global.f32 	%f9, [%rd14+16];
	atom.shared.add.f32 	%f10, [%r174+-16], %f9;
	ld.global.f32 	%f11, [%rd14+20];
	atom.shared.add.f32 	%f12, [%r174+-12], %f11;
	ld.global.f32 	%f13, [%rd14+24];
	atom.shared.add.f32 	%f14, [%r174+-8], %f13;
	ld.global.f32 	%f15, [%rd14+28];
	atom.shared.add.f32 	%f16, [%r174+-4], %f15;
	ld.global.f32 	%f17, [%rd14+32];
	atom.shared.add.f32 	%f18, [%r174], %f17;
	ld.global.f32 	%f19, [%rd14+36];
	atom.shared.add.f32 	%f20, [%r174+4], %f19;
	ld.global.f32 	%f21, [%rd14+40];
	atom.shared.add.f32 	%f22, [%r174+8], %f21;
	ld.global.f32 	%f23, [%rd14+44];
	atom.shared.add.f32 	%f24, [%r174+12], %f23;
	ld.global.f32 	%f25, [%rd14+48];
	atom.shared.add.f32 	%f26, [%r174+16], %f25;
	ld.global.f32 	%f27, [%rd14+52];
	atom.shared.add.f32 	%f28, [%r174+20], %f27;
	ld.global.f32 	%f29, [%rd14+56];
	atom.shared.add.f32 	%f30, [%r174+24], %f29;
	ld.global.f32 	%f31, [%rd14+60];
	atom.shared.add.f32 	%f32, [%r174+28], %f31;
	add.s32 	%r175, %r175, 16;
	add.s32 	%r174, %r174, 64;
	add.s32 	%r173, %r173, 16;
	setp.ne.s32 	%p14, %r175, 0;
	@%p14 bra 	$L__BB1_19;
$L__BB1_20:
	ld.param.u32 	%r157, [_Z20kMeansCentroidUpdatePfPiS_S0_iii_param_6];
	and.b32  	%r40, %r157, 15;
	setp.eq.s32 	%p15, %r40, 0;
	@%p15 bra 	$L__BB1_29;
	ld.param.u32 	%r158, [_Z20kMeansCentroidUpdatePfPiS_S0_iii_param_6];
	and.b32  	%r41, %r158, 7;
	setp.lt.u32 	%p16, %r40, 8;
	@%p16 bra 	$L__BB1_23;
	add.s32 	%r105, %r177, %r28;
	shl.b32 	%r106, %r105, 2;
	add.s32 	%r108, %r76, %r106;
	add.s32 	%r109, %r177, %r29;
	mul.wide.s32 	%rd15, %r109, 4;
	add.s64 	%rd16, %rd1, %rd15;
	ld.global.f32 	%f33, [%rd16];
	atom.shared.add.f32 	%f34, [%r108], %f33;
	ld.global.f32 	%f35, [%rd16+4];
	atom.shared.add.f32 	%f36, [%r108+4], %f35;
	ld.global.f32 	%f37, [%rd16+8];
	atom.shared.add.f32 	%f38, [%r108+8], %f37;
	ld.global.f32 	%f39, [%rd16+12];
	atom.shared.add.f32 	%f40, [%r108+12], %f39;
	ld.global.f32 	%f41, [%rd16+16];
	atom.shared.add.f32 	%f42, [%r108+16], %f41;
	ld.global.f32 	%f43, [%rd16+20];
	atom.shared.add.f32 	%f44, [%r108+20], %f43;
	ld.global.f32 	%f45, [%rd16+24];
	atom.shared.add.f32 	%f46, [%r108+24], %f45;
	ld.global.f32 	%f47, [%rd16+28];
	atom.shared.add.f32 	%f48, [%r108+28], %f47;
	add.s32 	%r177, %r177, 8;
$L__BB1_23:
	setp.eq.s32 	%p17, %r41, 0;
	@%p17 bra 	$L__BB1_29;
	ld.param.u32 	%r159, [_Z20kMeansCentroidUpdatePfPiS_S0_iii_param_6];
	and.b32  	%r44, %r159, 3;
	setp.lt.u32 	%p18, %r41, 4;
	@%p18 bra 	$L__BB1_26;
	add.s32 	%r110, %r177, %r28;
	shl.b32 	%r111, %r110, 2;
	add.s32 	%r113, %r76, %r111;
	add.s32 	%r114, %r177, %r29;
	mul.wide.s32 	%rd17, %r114, 4;
	add.s64 	%rd18, %rd1, %rd17;
	ld.global.f32 	%f49, [%rd18];
	atom.shared.add.f32 	%f50, [%r113], %f49;
	ld.global.f32 	%f51, [%rd18+4];
	atom.shared.add.f32 	%f52, [%r113+4], %f51;
	ld.global.f32 	%f53, [%rd18+8];
	atom.shared.add.f32 	%f54, [%r113+8], %f53;
	ld.global.f32 	%f55, [%rd18+12];
	atom.shared.add.f32 	%f56, [%r113+12], %f55;
	add.s32 	%r177, %r177, 4;
$L__BB1_26:
	setp.eq.s32 	%p19, %r44, 0;
	@%p19 bra 	$L__BB1_29;
	add.s32 	%r181, %r177, %r29;
	add.s32 	%r115, %r177, %r28;
	shl.b32 	%r116, %r115, 2;
	add.s32 	%r180, %r76, %r116;
	neg.s32 	%r179, %r44;
$L__BB1_28:
	.pragma "nounroll";
	mul.wide.s32 	%rd19, %r181, 4;
	add.s64 	%rd20, %rd1, %rd19;
	ld.global.f32 	%f57, [%rd20];
	atom.shared.add.f32 	%f58, [%r180], %f57;
	add.s32 	%r181, %r181, 1;
	add.s32 	%r180, %r180, 4;
	add.s32 	%r179, %r179, 1;
	setp.ne.s32 	%p20, %r179, 0;
	@%p20 bra 	$L__BB1_28;
$L__BB1_29:
	shl.b32 	%r118, %r27, 2;
	add.s32 	%r119, %r1, %r118;
	atom.shared.add.u32 	%r120, [%r119], 1;
$L__BB1_30:
	ld.param.u32 	%r146, [_Z20kMeansCentroidUpdatePfPiS_S0_iii_param_5];
	setp.ge.s32 	%p21, %r2, %r146;
	bar.sync 	0;
	@%p21 bra 	$L__BB1_44;
	ld.param.u32 	%r160, [_Z20kMeansCentroidUpdatePfPiS_S0_iii_param_6];
	setp.lt.s32 	%p22, %r160, 1;
	@%p22 bra 	$L__BB1_43;
	ld.param.u32 	%r161, [_Z20kMeansCentroidUpdatePfPiS_S0_iii_param_6];
	mul.lo.s32 	%r56, %r161, %r2;
	and.b32  	%r57, %r161, 7;
	setp.lt.u32 	%p23, %r161, 8;
	mov.b32 	%r185, 0;
	@%p23 bra 	$L__BB1_35;
	ld.param.u32 	%r162, [_Z20kMeansCentroidUpdatePfPiS_S0_iii_param_6];
	and.b32  	%r185, %r162, 2147483640;
	neg.s32 	%r183, %r185;
	shl.b32 	%r122, %r56, 2;
	add.s32 	%r124, %r122, %r76;
	add.s32 	%r182, %r124, 16;
	mul.wide.u32 	%rd21, %r56, 4;
	add.s64 	%rd22, %rd21, %rd2;
	add.s64 	%rd43, %rd22, 16;
$L__BB1_34:
	.pragma "nounroll";
	ld.shared.f32 	%f59, [%r182+-16];
	atom.global.add.f32 	%f60, [%rd43+-16], %f59;
	ld.shared.f32 	%f61, [%r182+-12];
	atom.global.add.f32 	%f62, [%rd43+-12], %f61;
	ld.shared.f32 	%f63, [%r182+-8];
	atom.global.add.f32 	%f64, [%rd43+-8], %f63;
	ld.shared.f32 	%f65, [%r182+-4];
	atom.global.add.f32 	%f66, [%rd43+-4], %f65;
	ld.shared.f32 	%f67, [%r182];
	atom.global.add.f32 	%f68, [%rd43], %f67;
	ld.shared.f32 	%f69, [%r182+4];
	atom.global.add.f32 	%f70, [%rd43+4], %f69;
	ld.shared.f32 	%f71, [%r182+8];
	atom.global.add.f32 	%f72, [%rd43+8], %f71;
	ld.shared.f32 	%f73, [%r182+12];
	atom.global.add.f32 	%f74, [%rd43+12], %f73;
	add.s32 	%r183, %r183, 8;
	add.s32 	%r182, %r182, 32;
	add.s64 	%rd43, %rd43, 32;
	setp.ne.s32 	%p24, %r183, 0;
	@%p24 bra 	$L__BB1_34;
$L__BB1_35:
	setp.eq.s32 	%p25, %r57, 0;
	@%p25 bra 	$L__BB1_43;
	ld.param.u32 	%r163, [_Z20kMeansCentroidUpdatePfPiS_S0_iii_param_6];
	and.b32  	%r66, %r163, 3;
	setp.lt.u32 	%p26, %r57, 4;
	@%p26 bra 	$L__BB1_38;
	add.s32 	%r125, %r185, %r56;
	mul.wide.u32 	%rd23, %r125, 4;
	add.s64 	%rd24, %rd2, %rd23;
	shl.b32 	%r126, %r125, 2;
	add.s32 	%r128, %r76, %r126;
	ld.shared.f32 	%f75, [%r128];
	atom.global.add.f32 	%f76, [%rd24], %f75;
	cvt.u64.u32 	%rd25, %r56;
	cvt.u64.u32 	%rd26, %r185;
	add.s64 	%rd27, %rd26, %rd25;
	shl.b64 	%rd28, %rd27, 2;
	add.s64 	%rd29, %rd2, %rd28;
	ld.shared.f32 	%f77, [%r128+4];
	atom.global.add.f32 	%f78, [%rd29+4], %f77;
	ld.shared.f32 	%f79, [%r128+8];
	atom.global.add.f32 	%f80, [%rd29+8], %f79;
	ld.shared.f32 	%f81, [%r128+12];
	atom.global.add.f32 	%f82, [%rd29+12], %f81;
	add.s32 	%r185, %r185, 4;
$L__BB1_38:
	setp.eq.s32 	%p27, %r66, 0;
	@%p27 bra 	$L__BB1_43;
	setp.eq.s32 	%p28, %r66, 1;
	@%p28 bra 	$L__BB1_41;
	add.s32 	%r129, %r185, %r56;
	mul.wide.u32 	%rd30, %r129, 4;
	add.s64 	%rd31, %rd2, %rd30;
	shl.b32 	%r130, %r129, 2;
	add.s32 	%r132, %r76, %r130;
	ld.shared.f32 	%f83, [%r132];
	atom.global.add.f32 	%f84, [%rd31], %f83;
	cvt.u64.u32 	%rd32, %r56;
	cvt.u64.u32 	%rd33, %r185;
	add.s64 	%rd34, %rd33, %rd32;
	shl.b64 	%rd35, %rd34, 2;
	add.s64 	%rd36, %rd2, %rd35;
	ld.shared.f32 	%f85, [%r132+4];
	atom.global.add.f32 	%f86, [%rd36+4], %f85;
	add.s32 	%r185, %r185, 2;
$L__BB1_41:
	ld.param.u32 	%r164, [_Z20kMeansCentroidUpdatePfPiS_S0_iii_param_6];
	and.b32  	%r133, %r164, 1;
	setp.eq.b32 	%p29, %r133, 1;
	not.pred 	%p30, %p29;
	@%p30 bra 	$L__BB1_43;
	add.s32 	%r134, %r185, %r56;
	mul.wide.u32 	%rd37, %r134, 4;
	add.s64 	%rd38, %rd2, %rd37;
	shl.b32 	%r135, %r134, 2;
	add.s32 	%r137, %r76, %r135;
	ld.shared.f32 	%f87, [%r137];
	atom.global.add.f32 	%f88, [%rd38], %f87;
$L__BB1_43:
	ld.param.u32 	%r165, [_Z20kMeansCentroidUpdatePfPiS_S0_iii_param_6];
	ld.param.u32 	%r147, [_Z20kMeansCentroidUpdatePfPiS_S0_iii_param_5];
	ld.param.u64 	%rd42, [_Z20kMeansCentroidUpdatePfPiS_S0_iii_param_3];
	cvta.to.global.u64 	%rd39, %rd42;
	mul.wide.u32 	%rd40, %r2, 4;
	add.s64 	%rd41, %rd39, %rd40;
	mul.lo.s32 	%r138, %r165, %r147;
	shl.b32 	%r139, %r138, 2;
	add.s32 	%r141, %r76, %r139;
	shl.b32 	%r142, %r2, 2;
	add.s32 	%r143, %r141, %r142;
	ld.shared.u32 	%r144, [%r143];
	atom.global.add.u32 	%r145, [%rd41], %r144;
$L__BB1_44:
	ret;

}
	// .globl	_Z18normalizeCentroidsPfPiii
.visible .entry _Z18normalizeCentroidsPfPiii(
	.param .u64 .ptr .align 1 _Z18normalizeCentroidsPfPiii_param_0,
	.param .u64 .ptr .align 1 _Z18normalizeCentroidsPfPiii_param_1,
	.param .u32 _Z18normalizeCentroidsPfPiii_param_2,
	.param .u32 _Z18normalizeCentroidsPfPiii_param_3
)
{
	.reg .pred 	%p<27>;
	.reg .b32 	%r<68>;
	.reg .b32 	%f<46>;
	.reg .b64 	%rd<26>;

	ld.param.u64 	%rd7, [_Z18normalizeCentroidsPfPiii_param_0];
	ld.param.u64 	%rd6, [_Z18normalizeCentroidsPfPiii_param_1];
	ld.param.u32 	%r43, [_Z18normalizeCentroidsPfPiii_param_2];
	ld.param.u32 	%r42, [_Z18normalizeCentroidsPfPiii_param_3];
	cvta.to.global.u64 	%rd1, %rd7;
	mov.u32 	%r44, %ctaid.x;
	mov.u32 	%r45, %ntid.x;
	mov.u32 	%r46, %tid.x;
	mad.lo.s32 	%r1, %r44, %r45, %r46;
	setp.ge.s32 	%p1, %r1, %r43;
	setp.lt.s32 	%p2, %r42, 1;
	or.pred  	%p3, %p1, %p2;
	@%p3 bra 	$L__BB2_41;
	cvta.to.global.u64 	%rd8, %rd6;
	mul.wide.s32 	%rd9, %r1, 4;
	add.s64 	%rd2, %rd8, %rd9;
	mul.lo.s32 	%r2, %r42, %r1;
	and.b32  	%r3, %r42, 7;
	setp.lt.u32 	%p4, %r42, 8;
	mov.b32 	%r65, 0;
	@%p4 bra 	$L__BB2_20;
	and.b32  	%r65, %r42, 2147483640;
	neg.s32 	%r53, %r65;
	add.s64 	%rd3, %rd1, 16;
	mov.u32 	%r52, %r2;
$L__BB2_3:
	.pragma "nounroll";
	mul.wide.s32 	%rd10, %r52, 4;
	add.s64 	%rd4, %rd3, %rd10;
	ld.global.u32 	%r55, [%rd2];
	setp.lt.s32 	%p5, %r55, 1;
	@%p5 bra 	$L__BB2_5;
	ld.global.f32 	%f1, [%rd4+-16];
	cvt.rn.f32.u32 	%f2, %r55;
	div.rn.f32 	%f3, %f1, %f2;
	st.global.f32 	[%rd4+-16], %f3;
	ld.global.u32 	%r55, [%rd2];
$L__BB2_5:
	setp.lt.s32 	%p6, %r55, 1;
	@%p6 bra 	$L__BB2_7;
	ld.global.f32 	%f4, [%rd4+-12];
	cvt.rn.f32.u32 	%f5, %r55;
	div.rn.f32 	%f6, %f4, %f5;
	st.global.f32 	[%rd4+-12], %f6;
	ld.global.u32 	%r55, [%rd2];
$L__BB2_7:
	setp.lt.s32 	%p7, %r55, 1;
	@%p7 bra 	$L__BB2_9;
	ld.global.f32 	%f7, [%rd4+-8];
	cvt.rn.f32.u32 	%f8, %r55;
	div.rn.f32 	%f9, %f7, %f8;
	st.global.f32 	[%rd4+-8], %f9;
	ld.global.u32 	%r55, [%rd2];
$L__BB2_9:
	setp.lt.s32 	%p8, %r55, 1;
	@%p8 bra 	$L__BB2_11;
	ld.global.f32 	%f10, [%rd4+-4];
	cvt.rn.f32.u32 	%f11, %r55;
	div.rn.f32 	%f12, %f10, %f11;
	st.global.f32 	[%rd4+-4], %f12;
	ld.global.u32 	%r55, [%rd2];
$L__BB2_11:
	setp.lt.s32 	%p9, %r55, 1;
	@%p9 bra 	$L__BB2_13;
	ld.global.f32 	%f13, [%rd4];
	cvt.rn.f32.u32 	%f14, %r55;
	div.rn.f32 	%f15, %f13, %f14;
	st.global.f32 	[%rd4], %f15;
	ld.global.u32 	%r55, [%rd2];
$L__BB2_13:
	setp.lt.s32 	%p10, %r55, 1;
	@%p10 bra 	$L__BB2_15;
	ld.global.f32 	%f16, [%rd4+4];
	cvt.rn.f32.u32 	%f17, %r55;
	div.rn.f32 	%f18, %f16, %f17;
	st.global.f32 	[%rd4+4], %f18;
	ld.global.u32 	%r55, [%rd2];
$L__BB2_15:
	setp.lt.s32 	%p11, %r55, 1;
	@%p11 bra 	$L__BB2_17;
	ld.global.f32 	%f19, [%rd4+8];
	cvt.rn.f32.u32 	%f20, %r55;
	div.rn.f32 	%f21, %f19, %f20;
	st.global.f32 	[%rd4+8], %f21;
	ld.global.u32 	%r55, [%rd2];
$L__BB2_17:
	setp.lt.s32 	%p12, %r55, 1;
	@%p12 bra 	$L__BB2_19;
	ld.global.f32 	%f22, [%rd4+12];
	cvt.rn.f32.u32 	%f23, %r55;
	div.rn.f32 	%f24, %f22, %f23;
	st.global.f32 	[%rd4+12], %f24;
$L__BB2_19:
	add.s32 	%r53, %r53, 8;
	add.s32 	%r52, %r52, 8;
	setp.ne.s32 	%p13, %r53, 0;
	@%p13 bra 	$L__BB2_3;
$L__BB2_20:
	setp.eq.s32 	%p14, %r3, 0;
	@%p14 bra 	$L__BB2_41;
	and.b32  	%r26, %r42, 3;
	setp.lt.u32 	%p15, %r3, 4;
	@%p15 bra 	$L__BB2_31;
	ld.global.u32 	%r63, [%rd2];
	setp.lt.s32 	%p16, %r63, 1;
	@%p16 bra 	$L__BB2_24;
	add.s32 	%r48, %r65, %r2;
	mul.wide.s32 	%rd11, %r48, 4;
	add.s64 	%rd12, %rd1, %rd11;
	ld.global.f32 	%f25, [%rd12];
	cvt.rn.f32.u32 	%f26, %r63;
	div.rn.f32 	%f27, %f25, %f26;
	st.global.f32 	[%rd12], %f27;
	ld.global.u32 	%r63, [%rd2];
$L__BB2_24:
	setp.lt.s32 	%p17, %r63, 1;
	cvt.s64.s32 	%rd13, %r2;
	cvt.u64.u32 	%rd14, %r65;
	add.s64 	%rd15, %rd14, %rd13;
	shl.b64 	%rd16, %rd15, 2;
	add.s64 	%rd5, %rd1, %rd16;
	@%p17 bra 	$L__BB2_26;
	ld.global.f32 	%f28, [%rd5+4];
	cvt.rn.f32.u32 	%f29, %r63;
	div.rn.f32 	%f30, %f28, %f29;
	st.global.f32 	[%rd5+4], %f30;
	ld.global.u32 	%r63, [%rd2];
$L__BB2_26:
	setp.lt.s32 	%p18, %r63, 1;
	@%p18 bra 	$L__BB2_28;
	ld.global.f32 	%f31, [%rd5+8];
	cvt.rn.f32.u32 	%f32, %r63;
	div.rn.f32 	%f33, %f31, %f32;
	st.global.f32 	[%rd5+8], %f33;
	ld.global.u32 	%r63, [%rd2];
$L__BB2_28:
	setp.lt.s32 	%p19, %r63, 1;
	@%p19 bra 	$L__BB2_30;
	ld.global.f32 	%f34, [%rd5+12];
	cvt.rn.f32.u32 	%f35, %r63;
	div.rn.f32 	%f36, %f34, %f35;
	st.global.f32 	[%rd5+12], %f36;
$L__BB2_30:
	add.s32 	%r65, %r65, 4;
$L__BB2_31:
	setp.eq.s32 	%p20, %r26, 0;
	@%p20 bra 	$L__BB2_41;
	setp.eq.s32 	%p21, %r26, 1;
	@%p21 bra 	$L__BB2_38;
	ld.global.u32 	%r66, [%rd2];
	setp.lt.s32 	%p22, %r66, 1;
	@%p22 bra 	$L__BB2_35;
	add.s32 	%r49, %r65, %r2;
	mul.wide.s32 	%rd17, %r49, 4;
	add.s64 	%rd18, %rd1, %rd17;
	ld.global.f32 	%f37, [%rd18];
	cvt.rn.f32.u32 	%f38, %r66;
	div.rn.f32 	%f39, %f37, %f38;
	st.global.f32 	[%rd18], %f39;
	ld.global.u32 	%r66, [%rd2];
$L__BB2_35:
	setp.lt.s32 	%p23, %r66, 1;
	@%p23 bra 	$L__BB2_37;
	cvt.s64.s32 	%rd19, %r2;
	cvt.u64.u32 	%rd20, %r65;
	add.s64 	%rd21, %rd20, %rd19;
	shl.b64 	%rd22, %rd21, 2;
	add.s64 	%rd23, %rd1, %rd22;
	ld.global.f32 	%f40, [%rd23+4];
	cvt.rn.f32.u32 	%f41, %r66;
	div.rn.f32 	%f42, %f40, %f41;
	st.global.f32 	[%rd23+4], %f42;
$L__BB2_37:
	add.s32 	%r65, %r65, 2;
$L__BB2_38:
	and.b32  	%r50, %r42, 1;
	setp.eq.b32 	%p24, %r50, 1;
	not.pred 	%p25, %p24;
	@%p25 bra 	$L__BB2_41;
	ld.global.u32 	%r41, [%rd2];
	setp.lt.s32 	%p26, %r41, 1;
	@%p26 bra 	$L__BB2_41;
	add.s32 	%r51, %r65, %r2;
	mul.wide.s32 	%rd24, %r51, 4;
	add.s64 	%rd25, %rd1, %rd24;
	ld.global.f32 	%f43, [%rd25];
	cvt.rn.f32.u32 	%f44, %r41;
	div.rn.f32 	%f45, %f43, %f44;
	st.global.f32 	[%rd25], %f45;
$L__BB2_41:
	ret;

}


// ===== COMPILED SASS (sm_100) =====

	.target	sm_100

	.elftype	@"ET_EXEC"


//--------------------- .note.nv.tkinfo           --------------------------
	.section	.note.nv.tkinfo,"",@"SHT_NOTE"
	.sectionflags	@"SHF_NOTE_NV_TKINFO"
	.tkinfo
        /*0018*/ 	.word	0x00000002
        /*0030*/ 	.string	""
        /*0030*/ 	.string	"ptxas"
        /*0030*/ 	.string	"Cuda compilation tools, release 13.0, V13.0.88"
        /*0030*/ 	.string	"Build cuda_13.0.r13.0/compiler.36424714_0"
        /*0030*/ 	.string	"-arch sm_100 -m 64 "



//--------------------- .note.nv.cuinfo           --------------------------
	.section	.note.nv.cuinfo,"",@"SHT_NOTE"
	.sectionflags	@"SHF_NOTE_NV_CUINFO"
        /*0018*/ 	.short	0x0002
        /*001a*/ 	.short	0x0064
        /*001c*/ 	.short	0x0082
	.zero		2


//--------------------- .nv.info                  --------------------------
	.section	.nv.info,"",@"SHT_CUDA_INFO"
	.align	4


	//----- nvinfo : EIATTR_REGCOUNT
	.align		4
        /*0000*/ 	.byte	0x04, 0x2f
        /*0002*/ 	.short	(.L_1 - .L_0)
	.align		4
.L_0:
        /*0004*/ 	.word	index@(_Z23kMeansClusterAssignmentPfPiS_iii)
        /*0008*/ 	.word	0x0000001d


	//----- nvinfo : EIATTR_FRAME_SIZE
	.align		4
.L_1:
        /*000c*/ 	.byte	0x04, 0x11
        /*000e*/ 	.short	(.L_3 - .L_2)
	.align		4
.L_2:
        /*0010*/ 	.word	index@($__internal_1_$__cuda_sm20_sqrt_rn_f32_slowpath)
        /*0014*/ 	.word	0x00000000


	//----- nvinfo : EIATTR_FRAME_SIZE
	.align		4
.L_3:
        /*0018*/ 	.byte	0x04, 0x11
        /*001a*/ 	.short	(.L_5 - .L_4)
	.align		4
.L_4:
        /*001c*/ 	.word	index@(_Z23kMeansClusterAssignmentPfPiS_iii)
        /*0020*/ 	.word	0x00000000


	//----- nvinfo : EIATTR_REGCOUNT
	.align		4
.L_5:
        /*0024*/ 	.byte	0x04, 0x2f
        /*0026*/ 	.short	(.L_7 - .L_6)
	.align		4
.L_6:
        /*0028*/ 	.word	index@(_Z20kMeansCentroidUpdatePfPiS_S0_iii)
        /*002c*/ 	.word	0x0000001e


	//----- nvinfo : EIATTR_FRAME_SIZE
	.align		4
.L_7:
        /*0030*/ 	.byte	0x04, 0x11
        /*0032*/ 	.short	(.L_9 - .L_8)
	.align		4
.L_8:
        /*0034*/ 	.word	index@(_Z20kMeansCentroidUpdatePfPiS_S0_iii)
        /*0038*/ 	.word	0x00000000


	//----- nvinfo : EIATTR_REGCOUNT
	.align		4
.L_9:
        /*003c*/ 	.byte	0x04, 0x2f
        /*003e*/ 	.short	(.L_11 - .L_10)
	.align		4
.L_10:
        /*0040*/ 	.word	index@(_Z18normalizeCentroidsPfPiii)
        /*0044*/ 	.word	0x00000016


	//----- nvinfo : EIATTR_FRAME_SIZE
	.align		4
.L_11:
        /*0048*/ 	.byte	0x04, 0x11
        /*004a*/ 	.short	(.L_13 - .L_12)
	.align		4
.L_12:
        /*004c*/ 	.word	index@($__internal_0_$__cuda_sm3x_div_rn_noftz_f32_slowpath)
        /*0050*/ 	.word	0x00000000


	//----- nvinfo : EIATTR_FRAME_SIZE
	.align		4
.L_13:
        /*0054*/ 	.byte	0x04, 0x11
        /*0056*/ 	.short	(.L_15 - .L_14)
	.align		4
.L_14:
        /*0058*/ 	.word	index@(_Z18normalizeCentroidsPfPiii)
        /*005c*/ 	.word	0x00000000


	//----- nvinfo : EIATTR_MIN_STACK_SIZE
	.align		4
.L_15:
        /*0060*/ 	.byte	0x04, 0x12
        /*0062*/ 	.short	(.L_17 - .L_16)
	.align		4
.L_16:
        /*0064*/ 	.word	index@(_Z18normalizeCentroidsPfPiii)
        /*0068*/ 	.word	0x00000000


	//----- nvinfo : EIATTR_MIN_STACK_SIZE
	.align		4
.L_17:
        /*006c*/ 	.byte	0x04, 0x12
        /*006e*/ 	.short	(.L_19 - .L_18)
	.align		4
.L_18:
        /*0070*/ 	.word	index@(_Z20kMeansCentroidUpdatePfPiS_S0_iii)
        /*0074*/ 	.word	0x00000000


	//----- nvinfo : EIATTR_MIN_STACK_SIZE
	.align		4
.L_19:
        /*0078*/ 	.byte	0x04, 0x12
        /*007a*/ 	.short	(.L_21 - .L_20)
	.align		4
.L_20:
        /*007c*/ 	.word	index@(_Z23kMeansClusterAssignmentPfPiS_iii)
        /*0080*/ 	.word	0x00000000
.L_21:


//--------------------- .nv.compat                --------------------------
	.section	.nv.compat,"",@"SHT_CUDA_COMPAT_INFO"
	.align	4
        /*0000*/ 	.byte	0x02, 0x09, 0x00, 0x00, 0x02, 0x02, 0x01, 0x00, 0x02, 0x05, 0x05, 0x00, 0x03, 0x07, 0x01, 0x01
        /*0010*/ 	.byte	0x02, 0x03, 0x00, 0x00, 0x02, 0x06, 0x01, 0x00, 0x04, 0x0b, 0x08, 0x00, 0x01, 0x00, 0x00, 0x00
        /*0020*/ 	.byte	0x00, 0x00, 0x00, 0x00


//--------------------- .nv.info._Z18normalizeCentroidsPfPiii --------------------------
	.section	.nv.info._Z18normalizeCentroidsPfPiii,"",@"SHT_CUDA_INFO"
	.sectionflags	@""
	.align	4


	//----- nvinfo : EIATTR_CUDA_API_VERSION
	.align		4
        /*0000*/ 	.byte	0x04, 0x37
        /*0002*/ 	.short	(.L_23 - .L_22)
.L_22:
        /*0004*/ 	.word	0x00000082


	//----- nvinfo : EIATTR_KPARAM_INFO
	.align		4
.L_23:
        /*0008*/ 	.byte	0x04, 0x17
        /*000a*/ 	.short	(.L_25 - .L_24)
.L_24:
        /*000c*/ 	.word	0x00000000
        /*0010*/ 	.short	0x0003
        /*0012*/ 	.short	0x0014
        /*0014*/ 	.byte	0x00, 0xf0, 0x11, 0x00


	//----- nvinfo : EIATTR_KPARAM_INFO
	.align		4
.L_25:
        /*0018*/ 	.byte	0x04, 0x17
        /*001a*/ 	.short	(.L_27 - .L_26)
.L_26:
        /*001c*/ 	.word	0x00000000
        /*0020*/ 	.short	0x0002
        /*0022*/ 	.short	0x0010
        /*0024*/ 	.byte	0x00, 0xf0, 0x11, 0x00


	//----- nvinfo : EIATTR_KPARAM_INFO
	.align		4
.L_27:
        /*0028*/ 	.byte	0x04, 0x17
        /*002a*/ 	.short	(.L_29 - .L_28)
.L_28:
        /*002c*/ 	.word	0x00000000
        /*0030*/ 	.short	0x0001
        /*0032*/ 	.short	0x0008
        /*0034*/ 	.byte	0x00, 0xf5, 0x21, 0x00


	//----- nvinfo : EIATTR_KPARAM_INFO
	.align		4
.L_29:
        /*0038*/ 	.byte	0x04, 0x17
        /*003a*/ 	.short	(.L_31 - .L_30)
.L_30:
        /*003c*/ 	.word	0x00000000
        /*0040*/ 	.short	0x0000
        /*0042*/ 	.short	0x0000
        /*0044*/ 	.byte	0x00, 0xf5, 0x21, 0x00


	//----- nvinfo : EIATTR_SPARSE_MMA_MASK
	.align		4
.L_31:
        /*0048*/ 	.byte	0x03, 0x50
        /*004a*/ 	.short	0x0000


	//----- nvinfo : EIATTR_MAXREG_COUNT
	.align		4
        /*004c*/ 	.byte	0x03, 0x1b
        /*004e*/ 	.short	0x00ff


	//----- nvinfo : EIATTR_MERCURY_ISA_VERSION
	.align		4
        /*0050*/ 	.byte	0x03, 0x5f
        /*0052*/ 	.short	0x0101


	//----- nvinfo : EIATTR_VRC_CTA_INIT_COUNT
	.align		4
        /*0054*/ 	.byte	0x02, 0x4a
	.zero		1
	.zero		1


	//----- nvinfo : EIATTR_EXIT_INSTR_OFFSETS
	.align		4
        /*0058*/ 	.byte	0x04, 0x1c
        /*005a*/ 	.short	(.L_33 - .L_32)


	//   ....[0]....
.L_32:
        /*005c*/ 	.word	0x00000080


	//   ....[1]....
        /*0060*/ 	.word	0x00000c90


	//   ....[2]....
        /*0064*/ 	.word	0x000012d0


	//   ....[3]....
        /*0068*/ 	.word	0x00001670


	//   ....[4]....
        /*006c*/ 	.word	0x000016a0


	//   ....[5]....
        /*0070*/ 	.word	0x000017e0


	//----- nvinfo : EIATTR_CRS_STACK_SIZE
	.align		4
.L_33:
        /*0074*/ 	.byte	0x04, 0x1e
        /*0076*/ 	.short	(.L_35 - .L_34)
.L_34:
        /*0078*/ 	.word	0x00000000


	//----- nvinfo : EIATTR_CBANK_PARAM_SIZE
	.align		4
.L_35:
        /*007c*/ 	.byte	0x03, 0x19
        /*007e*/ 	.short	0x0018


	//----- nvinfo : EIATTR_PARAM_CBANK
	.align		4
        /*0080*/ 	.byte	0x04, 0x0a
        /*0082*/ 	.short	(.L_37 - .L_36)
	.align		4
.L_36:
        /*0084*/ 	.word	index@(.nv.constant0._Z18normalizeCentroidsPfPiii)
        /*0088*/ 	.short	0x0380
        /*008a*/ 	.short	0x0018


	//----- nvinfo : EIATTR_SW_WAR
	.align		4
.L_37:
        /*008c*/ 	.byte	0x04, 0x36
        /*008e*/ 	.short	(.L_39 - .L_38)
.L_38:
        /*0090*/ 	.word	0x00000008
.L_39:


//--------------------- .nv.info._Z20kMeansCentroidUpdatePfPiS_S0_iii --------------------------
	.section	.nv.info._Z20kMeansCentroidUpdatePfPiS_S0_iii,"",@"SHT_CUDA_INFO"
	.sectionflags	@""
	.align	4


	//----- nvinfo : EIATTR_CUDA_API_VERSION
	.align		4
        /*0000*/ 	.byte	0x04, 0x37
        /*0002*/ 	.short	(.L_41 - .L_40)
.L_40:
        /*0004*/ 	.word	0x00000082


	//----- nvinfo : EIATTR_KPARAM_INFO
	.align		4
.L_41:
        /*0008*/ 	.byte	0x04, 0x17
        /*000a*/ 	.short	(.L_43 - .L_42)
.L_42:
        /*000c*/ 	.word	0x00000000
        /*0010*/ 	.short	0x0006
        /*0012*/ 	.short	0x0028
        /*0014*/ 	.byte	0x00, 0xf0, 0x11, 0x00


	//----- nvinfo : EIATTR_KPARAM_INFO
	.align		4
.L_43:
        /*0018*/ 	.byte	0x04, 0x17
        /*001a*/ 	.short	(.L_45 - .L_44)
.L_44:
        /*001c*/ 	.word	0x00000000
        /*0020*/ 	.short	0x0005
        /*0022*/ 	.short	0x0024
        /*0024*/ 	.byte	0x00, 0xf0, 0x11, 0x00


	//----- nvinfo : EIATTR_KPARAM_INFO
	.align		4
.L_45:
        /*0028*/ 	.byte	0x04, 0x17
        /*002a*/ 	.short	(.L_47 - .L_46)
.L_46:
        /*002c*/ 	.word	0x00000000
        /*0030*/ 	.short	0x0004
        /*0032*/ 	.short	0x0020
        /*0034*/ 	.byte	0x00, 0xf0, 0x11, 0x00


	//----- nvinfo : EIATTR_KPARAM_INFO
	.align		4
.L_47:
        /*0038*/ 	.byte	0x04, 0x17
        /*003a*/ 	.short	(.L_49 - .L_48)
.L_48:
        /*003c*/ 	.word	0x00000000
        /*0040*/ 	.short	0x0003
        /*0042*/ 	.short	0x0018
        /*0044*/ 	.byte	0x00, 0xf5, 0x21, 0x00


	//----- nvinfo : EIATTR_KPARAM_INFO
	.align		4
.L_49:
        /*0048*/ 	.byte	0x04, 0x17
        /*004a*/ 	.short	(.L_51 - .L_50)
.L_50:
        /*004c*/ 	.word	0x00000000
        /*0050*/ 	.short	0x0002
        /*0052*/ 	.short	0x0010
        /*0054*/ 	.byte	0x00, 0xf5, 0x21, 0x00


	//----- nvinfo : EIATTR_KPARAM_INFO
	.align		4
.L_51:
        /*0058*/ 	.byte	0x04, 0x17
        /*005a*/ 	.short	(.L_53 - .L_52)
.L_52:
        /*005c*/ 	.word	0x00000000
        /*0060*/ 	.short	0x0001
        /*0062*/ 	.short	0x0008
        /*0064*/ 	.byte	0x00, 0xf5, 0x21, 0x00


	//----- nvinfo : EIATTR_KPARAM_INFO
	.align		4
.L_53:
        /*0068*/ 	.byte	0x04, 0x17
        /*006a*/ 	.short	(.L_55 - .L_54)
.L_54:
        /*006c*/ 	.word	0x00000000
        /*0070*/ 	.short	0x0000
        /*0072*/ 	.short	0x0000
        /*0074*/ 	.byte	0x00, 0xf5, 0x21, 0x00


	//----- nvinfo : EIATTR_SPARSE_MMA_MASK
	.align		4
.L_55:
        /*0078*/ 	.byte	0x03, 0x50
        /*007a*/ 	.short	0x0000


	//----- nvinfo : EIATTR_MAXREG_COUNT
	.align		4
        /*007c*/ 	.byte	0x03, 0x1b
        /*007e*/ 	.short	0x00ff


	//----- nvinfo : EIATTR_NUM_BARRIERS
	.align		4
        /*0080*/ 	.byte	0x02, 0x4c
        /*0082*/ 	.byte	0x01
	.zero		1


	//----- nvinfo : EIATTR_MERCURY_ISA_VERSION
	.align		4
        /*0084*/ 	.byte	0x03, 0x5f
        /*0086*/ 	.short	0x0101


	//----- nvinfo : EIATTR_VRC_CTA_INIT_COUNT
	.align		4
        /*0088*/ 	.byte	0x02, 0x4a
	.zero		1
	.zero		1


	//----- nvinfo : EIATTR_EXIT_INSTR_OFFSETS
	.align		4
        /*008c*/ 	.byte	0x04, 0x1c
        /*008e*/ 	.short	(.L_57 - .L_56)


	//   ....[0]....
.L_56:
        /*0090*/ 	.word	0x00001680


	//   ....[1]....
        /*0094*/ 	.word	0x00001ca0


	//----- nvinfo : EIATTR_CRS_STACK_SIZE
	.align		4
.L_57:
        /*0098*/ 	.byte	0x04, 0x1e
        /*009a*/ 	.short	(.L_59 - .L_58)
.L_58:
        /*009c*/ 	.word	0x00000000


	//----- nvinfo : EIATTR_CBANK_PARAM_SIZE
	.align		4
.L_59:
        /*00a0*/ 	.byte	0x03, 0x19
        /*00a2*/ 	.short	0x002c


	//----- nvinfo : EIATTR_PARAM_CBANK
	.align		4
        /*00a4*/ 	.byte	0x04, 0x0a
        /*00a6*/ 	.short	(.L_61 - .L_60)
	.align		4
.L_60:
        /*00a8*/ 	.word	index@(.nv.constant0._Z20kMeansCentroidUpdatePfPiS_S0_iii)
        /*00ac*/ 	.short	0x0380
        /*00ae*/ 	.short	0x002c


	//----- nvinfo : EIATTR_SW_WAR
	.align		4
.L_61:
        /*00b0*/ 	.byte	0x04, 0x36
        /*00b2*/ 	.short	(.L_63 - .L_62)
.L_62:
        /*00b4*/ 	.word	0x00000008
.L_63:


//--------------------- .nv.info._Z23kMeansClusterAssignmentPfPiS_iii --------------------------
	.section	.nv.info._Z23kMeansClusterAssignmentPfPiS_iii,"",@"SHT_CUDA_INFO"
	.sectionflags	@""
	.align	4


	//----- nvinfo : EIATTR_CUDA_API_VERSION
	.align		4
        /*0000*/ 	.byte	0x04, 0x37
        /*0002*/ 	.short	(.L_65 - .L_64)
.L_64:
        /*0004*/ 	.word	0x00000082


	//----- nvinfo : EIATTR_KPARAM_INFO
	.align		4
.L_65:
        /*0008*/ 	.byte	0x04, 0x17
        /*000a*/ 	.short	(.L_67 - .L_66)
.L_66:
        /*000c*/ 	.word	0x00000000
        /*0010*/ 	.short	0x0005
        /*0012*/ 	.short	0x0020
        /*0014*/ 	.byte	0x00, 0xf0, 0x11, 0x00


	//----- nvinfo : EIATTR_KPARAM_INFO
	.align		4
.L_67:
        /*0018*/ 	.byte	0x04, 0x17
        /*001a*/ 	.short	(.L_69 - .L_68)
.L_68:
        /*001c*/ 	.word	0x00000000
        /*0020*/ 	.short	0x0004
        /*0022*/ 	.short	0x001c
        /*0024*/ 	.byte	0x00, 0xf0, 0x11, 0x00


	//----- nvinfo : EIATTR_KPARAM_INFO
	.align		4
.L_69:
        /*0028*/ 	.byte	0x04, 0x17
        /*002a*/ 	.short	(.L_71 - .L_70)
.L_70:
        /*002c*/ 	.word	0x00000000
        /*0030*/ 	.short	0x0003
        /*0032*/ 	.short	0x0018
        /*0034*/ 	.byte	0x00, 0xf0, 0x11, 0x00


	//----- nvinfo : EIATTR_KPARAM_INFO
	.align		4
.L_71:
        /*0038*/ 	.byte	0x04, 0x17
        /*003a*/ 	.short	(.L_73 - .L_72)
.L_72:
        /*003c*/ 	.word	0x00000000
        /*0040*/ 	.short	0x0002
        /*0042*/ 	.short	0x0010
        /*0044*/ 	.byte	0x00, 0xf5, 0x21, 0x00


	//----- nvinfo : EIATTR_KPARAM_INFO
	.align		4
.L_73:
        /*0048*/ 	.byte	0x04, 0x17
        /*004a*/ 	.short	(.L_75 - .L_74)
.L_74:
        /*004c*/ 	.word	0x00000000
        /*0050*/ 	.short	0x0001
        /*0052*/ 	.short	0x0008
        /*0054*/ 	.byte	0x00, 0xf5, 0x21, 0x00


	//----- nvinfo : EIATTR_KPARAM_INFO
	.align		4
.L_75:
        /*0058*/ 	.byte	0x04, 0x17
        /*005a*/ 	.short	(.L_77 - .L_76)
.L_76:
        /*005c*/ 	.word	0x00000000
        /*0060*/ 	.short	0x0000
        /*0062*/ 	.short	0x0000
        /*0064*/ 	.byte	0x00, 0xf5, 0x21, 0x00


	//----- nvinfo : EIATTR_SPARSE_MMA_MASK
	.align		4
.L_77:
        /*0068*/ 	.byte	0x03, 0x50
        /*006a*/ 	.short	0x0000


	//----- nvinfo : EIATTR_MAXREG_COUNT
	.align		4
        /*006c*/ 	.byte	0x03, 0x1b
        /*006e*/ 	.short	0x00ff


	//----- nvinfo : EIATTR_MERCURY_ISA_VERSION
	.align		4
        /*0070*/ 	.byte	0x03, 0x5f
        /*0072*/ 	.short	0x0101


	//----- nvinfo : EIATTR_VRC_CTA_INIT_COUNT
	.align		4
        /*0074*/ 	.byte	0x02, 0x4a
	.zero		1
	.zero		1


	//----- nvinfo : EIATTR_EXIT_INSTR_OFFSETS
	.align		4
        /*0078*/ 	.byte	0x04, 0x1c
        /*007a*/ 	.short	(.L_79 - .L_78)


	//   ....[0]....
.L_78:
        /*007c*/ 	.word	0x00000070


	//   ....[1]....
        /*0080*/ 	.word	0x00000f60


	//----- nvinfo : EIATTR_CRS_STACK_SIZE
	.align		4
.L_79:
        /*0084*/ 	.byte	0x04, 0x1e
        /*0086*/ 	.short	(.L_81 - .L_80)
.L_80:
        /*0088*/ 	.word	0x00000000


	//----- nvinfo : EIATTR_CBANK_PARAM_SIZE
	.align		4
.L_81:
        /*008c*/ 	.byte	0x03, 0x19
        /*008e*/ 	.short	0x0024


	//----- nvinfo : EIATTR_PARAM_CBANK
	.align		4
        /*0090*/ 	.byte	0x04, 0x0a
        /*0092*/ 	.short	(.L_83 - .L_82)
	.align		4
.L_82:
        /*0094*/ 	.word	index@(.nv.constant0._Z23kMeansClusterAssignmentPfPiS_iii)
        /*0098*/ 	.short	0x0380
        /*009a*/ 	.short	0x0024


	//----- nvinfo : EIATTR_SW_WAR
	.align		4
.L_83:
        /*009c*/ 	.byte	0x04, 0x36
        /*009e*/ 	.short	(.L_85 - .L_84)
.L_84:
        /*00a0*/ 	.word	0x00000008
.L_85:


//--------------------- .nv.callgraph             --------------------------
	.section	.nv.callgraph,"",@"SHT_CUDA_CALLGRAPH"
	.align	4
	.sectionentsize	8
	.align		4
        /*0000*/ 	.word	0x00000000
	.align		4
        /*0004*/ 	.word	0xffffffff
	.align		4
        /*0008*/ 	.word	0x00000000
	.align		4
        /*000c*/ 	.word	0xfffffffe
	.align		4
        /*0010*/ 	.word	0x00000000
	.align		4
        /*0014*/ 	.word	0xfffffffd
	.align		4
        /*0018*/ 	.word	0x00000000
	.align		4
        /*001c*/ 	.word	0xfffffffc


//--------------------- .text._Z18normalizeCentroidsPfPiii --------------------------
	.section	.text._Z18normalizeCentroidsPfPiii,"ax",@progbits
	.align	128
        .global         _Z18normalizeCentroidsPfPiii
        .type           _Z18normalizeCentroidsPfPiii,@function
        .size           _Z18normalizeCentroidsPfPiii,(.L_x_166 - _Z18normalizeCentroidsPfPiii)
        .other          _Z18normalizeCentroidsPfPiii,@"STO_CUDA_ENTRY STV_DEFAULT"
_Z18normalizeCentroidsPfPiii:
.text._Z18normalizeCentroidsPfPiii:
[----:B------:R-:W-:Y:S01]  /*0000*/  LDC R1, c[0x0][0x37c] ;  /* 0x0000df00ff017b82 */ /* 0x000fe20000000800 */
[----:B------:R-:W0:Y:S07]  /*0010*/  S2R R0, SR_TID.X ;  /* 0x0000000000007919 */ /* 0x000e2e0000002100 */
[----:B------:R-:W0:Y:S08]  /*0020*/  S2UR UR4, SR_CTAID.X ;  /* 0x00000000000479c3 */ /* 0x000e300000002500 */
[----:B------:R-:W0:Y:S08]  /*0030*/  LDC R9, c[0x0][0x360] ;  /* 0x0000d800ff097b82 */ /* 0x000e300000000800 */
[----:B------:R-:W1:Y:S01]  /*0040*/  LDC.64 R2, c[0x0][0x390] ;  /* 0x0000e400ff027b82 */ /* 0x000e620000000a00 */
[----:B0-----:R-:W-:Y:S01]  /*0050*/  IMAD R9, R9, UR4, R0 ;  /* 0x0000000409097c24 */ /* 0x001fe2000f8e0200 */
[----:B-1----:R-:W-:-:S04]  /*0060*/  ISETP.GE.AND P0, PT, R3, 0x1, PT ;  /* 0x000000010300780c */ /* 0x002fc80003f06270 */
[----:B------:R-:W-:-:S13]  /*0070*/  ISETP.GE.OR P0, PT, R9, R2, !P0 ;  /* 0x000000020900720c */ /* 0x000fda0004706670 */
[----:B------:R-:W-:Y:S05]  /*0080*/  @P0 EXIT ;  /* 0x000000000000094d */ /* 0x000fea0003800000 */
[----:B------:R-:W0:Y:S01]  /*0090*/  LDC.64 R4, c[0x0][0x388] ;  /* 0x0000e200ff047b82 */ /* 0x000e220000000a00 */
[C---:B------:R-:W-:Y:S01]  /*00a0*/  ISETP.GE.U32.AND P0, PT, R3.reuse, 0x8, PT ;  /* 0x000000080300780c */ /* 0x040fe20003f06070 */
[----:B------:R-:W1:Y:S01]  /*00b0*/  LDCU.64 UR6, c[0x0][0x358] ;  /* 0x00006b00ff0677ac */ /* 0x000e620008000a00 */
[----:B------:R-:W-:Y:S01]  /*00c0*/  LOP3.LUT R16, R3, 0x7, RZ, 0xc0, !PT ;  /* 0x0000000703107812 */ /* 0x000fe200078ec0ff */
[----:B------:R-:W-:Y:S02]  /*00d0*/  IMAD.MOV.U32 R2, RZ, RZ, RZ ;  /* 0x000000ffff027224 */ /* 0x000fe400078e00ff */
[----:B0-----:R-:W-:-:S04]  /*00e0*/  IMAD.WIDE R4, R9, 0x4, R4 ;  /* 0x0000000409047825 */ /* 0x001fc800078e0204 */
[----:B------:R-:W-:-:S04]  /*00f0*/  IMAD R9, R9, R3, RZ ;  /* 0x0000000309097224 */ /* 0x000fc800078e02ff */
[----:B-1----:R-:W-:Y:S05]  /*0100*/  @!P0 BRA `(.L_x_0) ;  /* 0x0000000800dc8947 */ /* 0x002fea0003800000 */
[----:B------:R-:W0:Y:S01]  /*0110*/  LDCU.64 UR4, c[0x0][0x380] ;  /* 0x00007000ff0477ac */ /* 0x000e220008000a00 */
[----:B------:R-:W-:Y:S01]  /*0120*/  LOP3.LUT R2, R3, 0x7ffffff8, RZ, 0xc0, !PT ;  /* 0x7ffffff803027812 */ /* 0x000fe200078ec0ff */
[----:B------:R-:W-:-:S03]  /*0130*/  IMAD.MOV.U32 R12, RZ, RZ, R9 ;  /* 0x000000ffff0c7224 */ /* 0x000fc600078e0009 */
[----:B------:R-:W-:Y:S01]  /*0140*/  IADD3 R13, PT, PT, -R2, RZ, RZ ;  /* 0x000000ff020d7210 */ /* 0x000fe20007ffe1ff */
[----:B0-----:R-:W-:-:S04]  /*0150*/  UIADD3 UR4, UP0, UPT, UR4, 0x10, URZ ;  /* 0x0000001004047890 */ /* 0x001fc8000ff1e0ff */
[----:B------:R-:W-:-:S12]  /*0160*/  UIADD3.X UR5, UPT, UPT, URZ, UR5, URZ, UP0, !UPT ;  /* 0x00000005ff057290 */ /* 0x000fd800087fe4ff */
.L_x_28:
[----:B--2-4-:R-:W2:Y:S01]  /*0170*/  LDG.E R3, desc[UR6][R4.64] ;  /* 0x0000000604037981 */ /* 0x014ea2000c1e1900 */
[----:B------:R-:W-:Y:S01]  /*0180*/  VIADD R13, R13, 0x8 ;  /* 0x000000080d0d7836 */ /* 0x000fe20000000000 */
[----:B01-3--:R-:W-:Y:S01]  /*0190*/  MOV R7, UR5 ;  /* 0x0000000500077c02 */ /* 0x00bfe20008000f00 */
[----:B------:R-:W-:Y:S01]  /*01a0*/  IMAD.U32 R6, RZ, RZ, UR4 ;  /* 0x00000004ff067e24 */ /* 0x000fe2000f8e00ff */
[----:B------:R-:W-:Y:S02]  /*01b0*/  BSSY.RECONVERGENT B2, `(.L_x_1) ;  /* 0x0000017000027945 */ /* 0x000fe40003800200 */
[----:B------:R-:W-:Y:S01]  /*01c0*/  ISETP.NE.AND P2, PT, R13, RZ, PT ;  /* 0x000000ff0d00720c */ /* 0x000fe20003f45270 */
[----:B------:R-:W-:Y:S01]  /*01d0*/  IMAD.WIDE R6, R12, 0x4, R6 ;  /* 0x000000040c067825 */ /* 0x000fe200078e0206 */
[----:B--2---:R-:W-:-:S13]  /*01e0*/  ISETP.GE.AND P0, PT, R3, 0x1, PT ;  /* 0x000000010300780c */ /* 0x004fda0003f06270 */
[----:B------:R-:W-:Y:S05]  /*01f0*/  @!P0 BRA `(.L_x_2) ;  /* 0x0000000000488947 */ /* 0x000fea0003800000 */
[----:B------:R-:W2:Y:S01]  /*0200*/  LDG.E R0, desc[UR6][R6.64+-0x10] ;  /* 0xfffff00606007981 */ /* 0x000ea2000c1e1900 */
[----:B------:R-:W-:Y:S01]  /*0210*/  I2FP.F32.U32 R15, R3 ;  /* 0x00000003000f7245 */ /* 0x000fe20000201000 */
[----:B------:R-:W-:Y:S03]  /*0220*/  BSSY.RECONVERGENT B3, `(.L_x_3) ;  /* 0x000000d000037945 */ /* 0x000fe60003800200 */
[----:B------:R-:W0:Y:S02]  /*0230*/  MUFU.RCP R3, R15 ;  /* 0x0000000f00037308 */ /* 0x000e240000001000 */
[----:B0-----:R-:W-:-:S04]  /*0240*/  FFMA R8, -R15, R3, 1 ;  /* 0x3f8000000f087423 */ /* 0x001fc80000000103 */
[----:B------:R-:W-:Y:S02]  /*0250*/  FFMA R3, R3, R8, R3 ;  /* 0x0000000803037223 */ /* 0x000fe40000000003 */
[----:B--2---:R-:W0:Y:S02]  /*0260*/  FCHK P0, R0, R15 ;  /* 0x0000000f00007302 */ /* 0x004e240000000000 */
[----:B------:R-:W-:-:S04]  /*0270*/  FFMA R8, R0, R3, RZ ;  /* 0x0000000300087223 */ /* 0x000fc800000000ff */
[----:B------:R-:W-:-:S04]  /*0280*/  FFMA R10, -R15, R8, R0 ;  /* 0x000000080f0a7223 */ /* 0x000fc80000000100 */
[----:B------:R-:W-:Y:S01]  /*0290*/  FFMA R11, R3, R10, R8 ;  /* 0x0000000a030b7223 */ /* 0x000fe20000000008 */
[----:B0-----:R-:W-:Y:S06]  /*02a0*/  @!P0 BRA `(.L_x_4) ;  /* 0x0000000000108947 */ /* 0x001fec0003800000 */
[----:B------:R-:W-:Y:S01]  /*02b0*/  IMAD.MOV.U32 R3, RZ, RZ, R15 ;  /* 0x000000ffff037224 */ /* 0x000fe200078e000f */
[----:B------:R-:W-:-:S07]  /*02c0*/  MOV R10, 0x2e0 ;  /* 0x000002e0000a7802 */ /* 0x000fce0000000f00 */
[----:B------:R-:W-:Y:S05]  /*02d0*/  CALL.REL.NOINC `($__internal_0_$__cuda_sm3x_div_rn_noftz_f32_slowpath) ;  /* 0x0000001400447944 */ /* 0x000fea0003c00000 */
[----:B------:R-:W-:-:S07]  /*02e0*/  IMAD.MOV.U32 R11, RZ, RZ, R3 ;  /* 0x000000ffff0b7224 */ /* 0x000fce00078e0003 */
.L_x_4:
[----:B------:R-:W-:Y:S05]  /*02f0*/  BSYNC.RECONVERGENT B3 ;  /* 0x0000000000037941 */ /* 0x000fea0003800200 */
.L_x_3:
[----:B------:R0:W-:Y:S04]  /*0300*/  STG.E desc[UR6][R6.64+-0x10], R11 ;  /* 0xfffff00b06007986 */ /* 0x0001e8000c101906 */
[----:B------:R0:W5:Y:S02]  /*0310*/  LDG.E R3, desc[UR6][R4.64] ;  /* 0x0000000604037981 */ /* 0x000164000c1e1900 */
.L_x_2:
[----:B------:R-:W-:Y:S05]  /*0320*/  BSYNC.RECONVERGENT B2 ;  /* 0x0000000000027941 */ /* 0x000fea0003800200 */
.L_x_1:
[----:B-----5:R-:W-:Y:S01]  /*0330*/  ISETP.GE.AND P0, PT, R3, 0x1, PT ;  /* 0x000000010300780c */ /* 0x020fe20003f06270 */
[----:B------:R-:W-:Y:S04]  /*0340*/  BSSY.RECONVERGENT B2, `(.L_x_5) ;  /* 0x000007c000027945 */ /* 0x000fe80003800200 */
[----:B------:R-:W-:Y:S08]  /*0350*/  BSSY.RELIABLE B3, `(.L_x_6) ;  /* 0x0000068000037945 */ /* 0x000ff00003800100 */
[----:B------:R-:W-:Y:S05]  /*0360*/  @!P0 BRA `(.L_x_7) ;  /* 0x0000000000988947 */ /* 0x000fea0003800000 */
[----:B------:R-:W2:Y:S01]  /*0370*/  LDG.E R0, desc[UR6][R6.64+-0xc] ;  /* 0xfffff40606007981 */ /* 0x000ea2000c1e1900 */
[----:B------:R-:W-:Y:S01]  /*0380*/  I2FP.F32.U32 R15, R3 ;  /* 0x00000003000f7245 */ /* 0x000fe20000201000 */
[----:B------:R-:W-:Y:S03]  /*0390*/  BSSY.RECONVERGENT B4, `(.L_x_8) ;  /* 0x000000d000047945 */ /* 0x000fe60003800200 */
[----:B------:R-:W1:Y:S02]  /*03a0*/  MUFU.RCP R3, R15 ;  /* 0x0000000f00037308 */ /* 0x000e640000001000 */
[----:B-1----:R-:W-:-:S04]  /*03b0*/  FFMA R8, -R15, R3, 1 ;  /* 0x3f8000000f087423 */ /* 0x002fc80000000103 */
[----:B------:R-:W-:Y:S02]  /*03c0*/  FFMA R3, R3, R8, R3 ;  /* 0x0000000803037223 */ /* 0x000fe40000000003 */
[----:B--2---:R-:W1:Y:S02]  /*03d0*/  FCHK P0, R0, R15 ;  /* 0x0000000f00007302 */ /* 0x004e640000000000 */
[----:B------:R-:W-:-:S04]  /*03e0*/  FFMA R8, R0, R3, RZ ;  /* 0x0000000300087223 */ /* 0x000fc800000000ff */
[----:B------:R-:W-:-:S04]  /*03f0*/  FFMA R10, -R15, R8, R0 ;  /* 0x000000080f0a7223 */ /* 0x000fc80000000100 */
[----:B0-----:R-:W-:Y:S01]  /*0400*/  FFMA R11, R3, R10, R8 ;  /* 0x0000000a030b7223 */ /* 0x001fe20000000008 */
[----:B-1----:R-:W-:Y:S06]  /*0410*/  @!P0 BRA `(.L_x_9) ;  /* 0x0000000000108947 */ /* 0x002fec0003800000 */
[----:B------:R-:W-:Y:S02]  /*0420*/  MOV R3, R15 ;  /* 0x0000000f00037202 */ /* 0x000fe40000000f00 */
[----:B------:R-:W-:-:S07]  /*0430*/  MOV R10, 0x450 ;  /* 0x00000450000a7802 */ /* 0x000fce0000000f00 */
[----:B------:R-:W-:Y:S05]  /*0440*/  CALL.REL.NOINC `($__internal_0_$__cuda_sm3x_div_rn_noftz_f32_slowpath) ;  /* 0x0000001000e87944 */ /* 0x000fea0003c00000 */
[----:B------:R-:W-:-:S07]  /*0450*/  IMAD.MOV.U32 R11, RZ, RZ, R3 ;  /* 0x000000ffff0b7224 */ /* 0x000fce00078e0003 */
.L_x_9:
[----:B------:R-:W-:Y:S05]  /*0460*/  BSYNC.RECONVERGENT B4 ;  /* 0x0000000000047941 */ /* 0x000fea0003800200 */
.L_x_8:
[----:B------:R0:W-:Y:S04]  /*0470*/  STG.E desc[UR6][R6.64+-0xc], R11 ;  /* 0xfffff40b06007986 */ /* 0x0001e8000c101906 */
[----:B------:R-:W2:Y:S02]  /*0480*/  LDG.E R3, desc[UR6][R4.64] ;  /* 0x0000000604037981 */ /* 0x000ea4000c1e1900 */
[----:B--2---:R-:W-:-:S13]  /*0490*/  ISETP.GE.AND P0, PT, R3, 0x1, PT ;  /* 0x000000010300780c */ /* 0x004fda0003f06270 */
[----:B0-----:R-:W-:Y:S05]  /*04a0*/  @!P0 BRA `(.L_x_10) ;  /* 0x0000000000988947 */ /* 0x001fea0003800000 */
        /* <DEDUP_REMOVED lines=14> */
[----:B------:R-:W-:-:S07]  /*0590*/  MOV R11, R3 ;  /* 0x00000003000b7202 */ /* 0x000fce0000000f00 */
.L_x_12:
[----:B------:R-:W-:Y:S05]  /*05a0*/  BSYNC.RECONVERGENT B4 ;  /* 0x0000000000047941 */ /* 0x000fea0003800200 */
.L_x_11:
[----:B------:R1:W-:Y:S04]  /*05b0*/  STG.E desc[UR6][R6.64+-0x8], R11 ;  /* 0xfffff80b06007986 */ /* 0x0003e8000c101906 */
[----:B------:R1:W5:Y:S02]  /*05c0*/  LDG.E R3, desc[UR6][R4.64] ;  /* 0x0000000604037981 */ /* 0x000364000c1e1900 */
.L_x_7:
[----:B-----5:R-:W-:-:S13]  /*05d0*/  ISETP.GE.AND P0, PT, R3, 0x1, PT ;  /* 0x000000010300780c */ /* 0x020fda0003f06270 */
[----:B------:R-:W-:Y:S05]  /*05e0*/  @!P0 BRA `(.L_x_13) ;  /* 0x0000000000988947 */ /* 0x000fea0003800000 */
[----:B------:R-:W2:Y:S01]  /*05f0*/  LDG.E R0, desc[UR6][R6.64+-0x4] ;  /* 0xfffffc0606007981 */ /* 0x000ea2000c1e1900 */
[----:B------:R-:W-:Y:S01]  /*0600*/  I2FP.F32.U32 R15, R3 ;  /* 0x00000003000f7245 */ /* 0x000fe20000201000 */
[----:B------:R-:W-:Y:S03]  /*0610*/  BSSY.RECONVERGENT B4, `(.L_x_14) ;  /* 0x000000d000047945 */ /* 0x000fe60003800200 */
[----:B------:R-:W3:Y:S02]  /*0620*/  MUFU.RCP R3, R15 ;  /* 0x0000000f00037308 */ /* 0x000ee40000001000 */
[----:B---3--:R-:W-:-:S04]  /*0630*/  FFMA R8, -R15, R3, 1 ;  /* 0x3f8000000f087423 */ /* 0x008fc80000000103 */
[----:B------:R-:W-:Y:S02]  /*0640*/  FFMA R3, R3, R8, R3 ;  /* 0x0000000803037223 */ /* 0x000fe40000000003 */
[----:B--2---:R-:W2:Y:S02]  /*0650*/  FCHK P0, R0, R15 ;  /* 0x0000000f00007302 */ /* 0x004ea40000000000 */
[----:B------:R-:W-:-:S04]  /*0660*/  FFMA R8, R0, R3, RZ ;  /* 0x0000000300087223 */ /* 0x000fc800000000ff */
[----:B------:R-:W-:-:S04]  /*0670*/  FFMA R10, -R15, R8, R0 ;  /* 0x000000080f0a7223 */ /* 0x000fc80000000100 */
[----:B01----:R-:W-:Y:S01]  /*0680*/  FFMA R11, R3, R10, R8 ;  /* 0x0000000a030b7223 */ /* 0x003fe20000000008 */
[----:B--2---:R-:W-:Y:S06]  /*0690*/  @!P0 BRA `(.L_x_15) ;  /* 0x0000000000108947 */ /* 0x004fec0003800000 */
[----:B------:R-:W-:Y:S01]  /*06a0*/  IMAD.MOV.U32 R3, RZ, RZ, R15 ;  /* 0x000000ffff037224 */ /* 0x000fe200078e000f */
[----:B------:R-:W-:-:S07]  /*06b0*/  MOV R10, 0x6d0 ;  /* 0x000006d0000a7802 */ /* 0x000fce0000000f00 */
[----:B------:R-:W-:Y:S05]  /*06c0*/  CALL.REL.NOINC `($__internal_0_$__cuda_sm3x_div_rn_noftz_f32_slowpath) ;  /* 0x0000001000487944 */ /* 0x000fea0003c00000 */
[----:B------:R-:W-:-:S07]  /*06d0*/  IMAD.MOV.U32 R11, RZ, RZ, R3 ;  /* 0x000000ffff0b7224 */ /* 0x000fce00078e0003 */
.L_x_15:
[----:B------:R-:W-:Y:S05]  /*06e0*/  BSYNC.RECONVERGENT B4 ;  /* 0x0000000000047941 */ /* 0x000fea0003800200 */
.L_x_14:
[----:B------:R0:W-:Y:S04]  /*06f0*/  STG.E desc[UR6][R6.64+-0x4], R11 ;  /* 0xfffffc0b06007986 */ /* 0x0001e8000c101906 */
[----:B------:R0:W5:Y:S02]  /*0700*/  LDG.E R3, desc[UR6][R4.64] ;  /* 0x0000000604037981 */ /* 0x000164000c1e1900 */
.L_x_10:
[----:B-----5:R-:W-:-:S13]  /*0710*/  ISETP.GE.AND P0, PT, R3, 0x1, PT ;  /* 0x000000010300780c */ /* 0x020fda0003f06270 */
        /* <DEDUP_REMOVED lines=16> */
.L_x_18:
[----:B------:R-:W-:Y:S05]  /*0820*/  BSYNC.RECONVERGENT B4 ;  /* 0x0000000000047941 */ /* 0x000fea0003800200 */
.L_x_17:
[----:B------:R2:W-:Y:S04]  /*0830*/  STG.E desc[UR6][R6.64], R11 ;  /* 0x0000000b06007986 */ /* 0x0005e8000c101906 */
[----:B------:R2:W5:Y:S02]  /*0840*/  LDG.E R3, desc[UR6][R4.64] ;  /* 0x0000000604037981 */ /* 0x000564000c1e1900 */
.L_x_13:
[----:B-----5:R-:W-:-:S13]  /*0850*/  ISETP.GE.AND P0, PT, R3, 0x1, PT ;  /* 0x000000010300780c */ /* 0x020fda0003f06270 */
[----:B------:R-:W-:Y:S05]  /*0860*/  @!P0 BREAK.RELIABLE B3 ;  /* 0x0000000000038942 */ /* 0x000fea0003800100 */
[----:B------:R-:W-:Y:S05]  /*0870*/  @!P0 BRA `(.L_x_19) ;  /* 0x0000000000a08947 */ /* 0x000fea0003800000 */
[----:B------:R-:W3:Y:S01]  /*0880*/  LDG.E R0, desc[UR6][R6.64+0x4] ;  /* 0x0000040606007981 */ /* 0x000ee2000c1e1900 */
[----:B------:R-:W-:Y:S01]  /*0890*/  I2FP.F32.U32 R15, R3 ;  /* 0x00000003000f7245 */ /* 0x000fe20000201000 */
[----:B------:R-:W-:Y:S03]  /*08a0*/  BSSY.RECONVERGENT B4, `(.L_x_20) ;  /* 0x000000d000047945 */ /* 0x000fe60003800200 */
[----:B------:R-:W4:Y:S02]  /*08b0*/  MUFU.RCP R3, R15 ;  /* 0x0000000f00037308 */ /* 0x000f240000001000 */
[----:B----4-:R-:W-:-:S04]  /*08c0*/  FFMA R8, -R15, R3, 1 ;  /* 0x3f8000000f087423 */ /* 0x010fc80000000103 */
[----:B------:R-:W-:Y:S02]  /*08d0*/  FFMA R3, R3, R8, R3 ;  /* 0x0000000803037223 */ /* 0x000fe40000000003 */
[----:B---3--:R-:W3:Y:S02]  /*08e0*/  FCHK P0, R0, R15 ;  /* 0x0000000f00007302 */ /* 0x008ee40000000000 */
[----:B------:R-:W-:-:S04]  /*08f0*/  FFMA R8, R0, R3, RZ ;  /* 0x0000000300087223 */ /* 0x000fc800000000ff */
[----:B------:R-:W-:-:S04]  /*0900*/  FFMA R10, -R15, R8, R0 ;  /* 0x000000080f0a7223 */ /* 0x000fc80000000100 */
[----:B012---:R-:W-:Y:S01]  /*0910*/  FFMA R11, R3, R10, R8 ;  /* 0x0000000a030b7223 */ /* 0x007fe20000000008 */
[----:B---3--:R-:W-:Y:S06]  /*0920*/  @!P0 BRA `(.L_x_21) ;  /* 0x0000000000108947 */ /* 0x008fec0003800000 */
[----:B------:R-:W-:Y:S01]  /*0930*/  IMAD.MOV.U32 R3, RZ, RZ, R15 ;  /* 0x000000ffff037224 */ /* 0x000fe200078e000f */
[----:B------:R-:W-:-:S07]  /*0940*/  MOV R10, 0x960 ;  /* 0x00000960000a7802 */ /* 0x000fce0000000f00 */
[----:B------:R-:W-:Y:S05]  /*0950*/  CALL.REL.NOINC `($__internal_0_$__cuda_sm3x_div_rn_noftz_f32_slowpath) ;  /* 0x0000000c00a47944 */ /* 0x000fea0003c00000 */
[----:B------:R-:W-:-:S07]  /*0960*/  MOV R11, R3 ;  /* 0x00000003000b7202 */ /* 0x000fce0000000f00 */
.L_x_21:
[----:B------:R-:W-:Y:S05]  /*0970*/  BSYNC.RECONVERGENT B4 ;  /* 0x0000000000047941 */ /* 0x000fea0003800200 */
.L_x_20:
[----:B------:R1:W-:Y:S04]  /*0980*/  STG.E desc[UR6][R6.64+0x4], R11 ;  /* 0x0000040b06007986 */ /* 0x0003e8000c101906 */
[----:B------:R1:W5:Y:S02]  /*0990*/  LDG.E R3, desc[UR6][R4.64] ;  /* 0x0000000604037981 */ /* 0x000364000c1e1900 */
.L_x_16:
[----:B-----5:R-:W-:-:S13]  /*09a0*/  ISETP.GE.AND P0, PT, R3, 0x1, PT ;  /* 0x000000010300780c */ /* 0x020fda0003f06270 */
[----:B------:R-:W-:Y:S05]  /*09b0*/  @!P0 BREAK.RELIABLE B3 ;  /* 0x0000000000038942 */ /* 0x000fea0003800100 */
[----:B------:R-:W-:Y:S05]  /*09c0*/  @!P0 BRA `(.L_x_19) ;  /* 0x00000000004c8947 */ /* 0x000fea0003800000 */
[----:B------:R-:W-:Y:S05]  /*09d0*/  BSYNC.RELIABLE B3 ;  /* 0x0000000000037941 */ /* 0x000fea0003800100 */
.L_x_6:
        /* <DEDUP_REMOVED lines=15> */
.L_x_23:
[----:B------:R-:W-:Y:S05]  /*0ad0*/  BSYNC.RECONVERGENT B3 ;  /* 0x0000000000037941 */ /* 0x000fea0003800200 */
.L_x_22:
[----:B------:R3:W-:Y:S04]  /*0ae0*/  STG.E desc[UR6][R6.64+0x8], R11 ;  /* 0x0000080b06007986 */ /* 0x0007e8000c101906 */
[----:B------:R3:W5:Y:S02]  /*0af0*/  LDG.E R3, desc[UR6][R4.64] ;  /* 0x0000000604037981 */ /* 0x000764000c1e1900 */
.L_x_19:
[----:B------:R-:W-:Y:S05]  /*0b00*/  BSYNC.RECONVERGENT B2 ;  /* 0x0000000000027941 */ /* 0x000fea0003800200 */
.L_x_5:
[----:B------:R-:W-:Y:S05]  /*0b10*/  WARPSYNC.ALL ;  /* 0x0000000000007948 */ /* 0x000fea0003800000 */
[----:B-----5:R-:W-:Y:S01]  /*0b20*/  ISETP.GE.AND P0, PT, R3, 0x1, PT ;  /* 0x000000010300780c */ /* 0x020fe20003f06270 */
[----:B------:R-:W-:-:S12]  /*0b30*/  BSSY.RECONVERGENT B2, `(.L_x_24) ;  /* 0x0000012000027945 */ /* 0x000fd80003800200 */
[----:B------:R-:W-:Y:S05]  /*0b40*/  @!P0 BRA `(.L_x_25) ;  /* 0x0000000000408947 */ /* 0x000fea0003800000 */
[----:B------:R-:W4:Y:S01]  /*0b50*/  LDG.E R0, desc[UR6][R6.64+0xc] ;  /* 0x00000c0606007981 */ /* 0x000f22000c1e1900 */
[----:B0123--:R-:W-:Y:S01]  /*0b60*/  I2FP.F32.U32 R11, R3 ;  /* 0x00000003000b7245 */ /* 0x00ffe20000201000 */
[----:B------:R-:W-:Y:S03]  /*0b70*/  BSSY.RECONVERGENT B3, `(.L_x_26) ;  /* 0x000000c000037945 */ /* 0x000fe60003800200 */
[----:B------:R-:W0:Y:S02]  /*0b80*/  MUFU.RCP R3, R11 ;  /* 0x0000000b00037308 */ /* 0x000e240000001000 */
[----:B0-----:R-:W-:-:S04]  /*0b90*/  FFMA R8, -R11, R3, 1 ;  /* 0x3f8000000b087423 */ /* 0x001fc80000000103 */
[----:B------:R-:W-:Y:S02]  /*0ba0*/  FFMA R3, R3, R8, R3 ;  /* 0x0000000803037223 */ /* 0x000fe40000000003 */
[----:B----4-:R-:W0:Y:S02]  /*0bb0*/  FCHK P0, R0, R11 ;  /* 0x0000000b00007302 */ /* 0x010e240000000000 */
[----:B------:R-:W-:-:S04]  /*0bc0*/  FFMA R8, R0, R3, RZ ;  /* 0x0000000300087223 */ /* 0x000fc800000000ff */
[----:B------:R-:W-:-:S04]  /*0bd0*/  FFMA R10, -R11, R8, R0 ;  /* 0x000000080b0a7223 */ /* 0x000fc80000000100 */
[----:B------:R-:W-:Y:S01]  /*0be0*/  FFMA R3, R3, R10, R8 ;  /* 0x0000000a03037223 */ /* 0x000fe20000000008 */
[----:B0-----:R-:W-:Y:S06]  /*0bf0*/  @!P0 BRA `(.L_x_27) ;  /* 0x00000000000c8947 */ /* 0x001fec0003800000 */
[----:B------:R-:W-:Y:S02]  /*0c00*/  MOV R3, R11 ;  /* 0x0000000b00037202 */ /* 0x000fe40000000f00 */
[----:B------:R-:W-:-:S07]  /*0c10*/  MOV R10, 0xc30 ;  /* 0x00000c30000a7802 */ /* 0x000fce0000000f00 */
[----:B------:R-:W-:Y:S05]  /*0c20*/  CALL.REL.NOINC `($__internal_0_$__cuda_sm3x_div_rn_noftz_f32_slowpath) ;  /* 0x0000000800f07944 */ /* 0x000fea0003c00000 */
.L_x_27:
[----:B------:R-:W-:Y:S05]  /*0c30*/  BSYNC.RECONVERGENT B3 ;  /* 0x0000000000037941 */ /* 0x000fea0003800200 */
.L_x_26:
[----:B------:R4:W-:Y:S02]  /*0c40*/  STG.E desc[UR6][R6.64+0xc], R3 ;  /* 0x00000c0306007986 */ /* 0x0009e4000c101906 */
.L_x_25:
[----:B------:R-:W-:Y:S05]  /*0c50*/  BSYNC.RECONVERGENT B2 ;  /* 0x0000000000027941 */ /* 0x000fea0003800200 */
.L_x_24:
[----:B------:R-:W-:Y:S01]  /*0c60*/  VIADD R12, R12, 0x8 ;  /* 0x000000080c0c7836 */ /* 0x000fe20000000000 */
[----:B------:R-:W-:Y:S06]  /*0c70*/  @P2 BRA `(.L_x_28) ;  /* 0xfffffff4003c2947 */ /* 0x000fec000383ffff */
.L_x_0:
[----:B------:R-:W-:-:S13]  /*0c80*/  ISETP.NE.AND P0, PT, R16, RZ, PT ;  /* 0x000000ff1000720c */ /* 0x000fda0003f05270 */
[----:B------:R-:W-:Y:S05]  /*0c90*/  @!P0 EXIT ;  /* 0x000000000000894d */ /* 0x000fea0003800000 */
[----:B------:R-:W5:Y:S01]  /*0ca0*/  LDCU UR4, c[0x0][0x394] ;  /* 0x00007280ff0477ac */ /* 0x000f620008000800 */
[----:B------:R-:W-:Y:S01]  /*0cb0*/  ISETP.GE.U32.AND P0, PT, R16, 0x4, PT ;  /* 0x000000041000780c */ /* 0x000fe20003f06070 */
[----:B-----5:R-:W-:-:S12]  /*0cc0*/  ULOP3.LUT UR4, UR4, 0x3, URZ, 0xc0, !UPT ;  /* 0x0000000304047892 */ /* 0x020fd8000f8ec0ff */
[----:B------:R-:W-:Y:S05]  /*0cd0*/  @!P0 BRA `(.L_x_29) ;  /* 0x0000000400788947 */ /* 0x000fea0003800000 */
[----:B----4-:R-:W4:Y:S01]  /*0ce0*/  LDG.E R3, desc[UR6][R4.64] ;  /* 0x0000000604037981 */ /* 0x010f22000c1e1900 */
[----:B------:R-:W-:Y:S01]  /*0cf0*/  BSSY.RECONVERGENT B2, `(.L_x_30) ;  /* 0x0000018000027945 */ /* 0x000fe20003800200 */
[----:B----4-:R-:W-:-:S13]  /*0d00*/  ISETP.GE.AND P0, PT, R3, 0x1, PT ;  /* 0x000000010300780c */ /* 0x010fda0003f06270 */
[----:B------:R-:W-:Y:S05]  /*0d10*/  @!P0 BRA `(.L_x_31) ;  /* 0x0000000000548947 */ /* 0x000fea0003800000 */
[----:B0123--:R-:W0:Y:S01]  /*0d20*/  LDC.64 R6, c[0x0][0x380] ;  /* 0x0000e000ff067b82 */ /* 0x00fe220000000a00 */
[----:B------:R-:W-:-:S04]  /*0d30*/  IMAD.IADD R11, R9, 0x1, R2 ;  /* 0x00000001090b7824 */ /* 0x000fc800078e0202 */
[----:B0-----:R-:W-:-:S05]  /*0d40*/  IMAD.WIDE R6, R11, 0x4, R6 ;  /* 0x000000040b067825 */ /* 0x001fca00078e0206 */
        /* <DEDUP_REMOVED lines=11> */
[----:B------:R-:W-:Y:S02]  /*0e00*/  MOV R3, R13 ;  /* 0x0000000d00037202 */ /* 0x000fe40000000f00 */
[----:B------:R-:W-:-:S07]  /*0e10*/  MOV R10, 0xe30 ;  /* 0x00000e30000a7802 */ /* 0x000fce0000000f00 */
[----:B------:R-:W-:Y:S05]  /*0e20*/  CALL.REL.NOINC `($__internal_0_$__cuda_sm3x_div_rn_noftz_f32_slowpath) ;  /* 0x0000000800707944 */ /* 0x000fea0003c00000 */
[----:B------:R-:W-:-:S07]  /*0e30*/  IMAD.MOV.U32 R11, RZ, RZ, R3 ;  /* 0x000000ffff0b7224 */ /* 0x000fce00078e0003 */
.L_x_33:
[----:B------:R-:W-:Y:S05]  /*0e40*/  BSYNC.RECONVERGENT B3 ;  /* 0x0000000000037941 */ /* 0x000fea0003800200 */
.L_x_32:
[----:B------:R4:W-:Y:S04]  /*0e50*/  STG.E desc[UR6][R6.64], R11 ;  /* 0x0000000b06007986 */ /* 0x0009e8000c101906 */
[----:B------:R4:W5:Y:S02]  /*0e60*/  LDG.E R3, desc[UR6][R4.64] ;  /* 0x0000000604037981 */ /* 0x000964000c1e1900 */
.L_x_31:
[----:B------:R-:W-:Y:S05]  /*0e70*/  BSYNC.RECONVERGENT B2 ;  /* 0x0000000000027941 */ /* 0x000fea0003800200 */
.L_x_30:
[----:B------:R-:W0:Y:S01]  /*0e80*/  LDCU.64 UR8, c[0x0][0x380] ;  /* 0x00007000ff0877ac */ /* 0x000e220008000a00 */
[C---:B------:R-:W-:Y:S01]  /*0e90*/  IADD3 R0, P0, PT, R9.reuse, R2, RZ ;  /* 0x0000000209007210 */ /* 0x040fe20007f1e0ff */
[----:B------:R-:W-:Y:S03]  /*0ea0*/  BSSY.RECONVERGENT B2, `(.L_x_34) ;  /* 0x000002c000027945 */ /* 0x000fe60003800200 */
[----:B01234-:R-:W-:Y:S02]  /*0eb0*/  LEA.HI.X.SX32 R7, R9, RZ, 0x1, P0 ;  /* 0x000000ff09077211 */ /* 0x01ffe400000f0eff */
[----:B-----5:R-:W-:Y:S02]  /*0ec0*/  ISETP.GE.AND P0, PT, R3, 0x1, PT ;  /* 0x000000010300780c */ /* 0x020fe40003f06270 */
[----:B------:R-:W-:-:S04]  /*0ed0*/  LEA R6, P1, R0, UR8, 0x2 ;  /* 0x0000000800067c11 */ /* 0x000fc8000f8210ff */
[----:B------:R-:W-:-:S07]  /*0ee0*/  LEA.HI.X R7, R0, UR9, R7, 0x2, P1 ;  /* 0x0000000900077c11 */ /* 0x000fce00088f1407 */
        /* <DEDUP_REMOVED lines=16> */
.L_x_37:
[----:B------:R-:W-:Y:S05]  /*0ff0*/  BSYNC.RECONVERGENT B3 ;  /* 0x0000000000037941 */ /* 0x000fea0003800200 */
.L_x_36:
        /* <DEDUP_REMOVED lines=19> */
.L_x_39:
[----:B------:R-:W-:Y:S05]  /*1130*/  BSYNC.RECONVERGENT B3 ;  /* 0x0000000000037941 */ /* 0x000fea0003800200 */
.L_x_38:
[----:B------:R0:W-:Y:S04]  /*1140*/  STG.E desc[UR6][R6.64+0x8], R11 ;  /* 0x0000080b06007986 */ /* 0x0001e8000c101906 */
[----:B------:R0:W5:Y:S02]  /*1150*/  LDG.E R3, desc[UR6][R4.64] ;  /* 0x0000000604037981 */ /* 0x000164000c1e1900 */
.L_x_35:
[----:B------:R-:W-:Y:S05]  /*1160*/  BSYNC.RECONVERGENT B2 ;  /* 0x0000000000027941 */ /* 0x000fea0003800200 */
.L_x_34:
[----:B-----5:R-:W-:Y:S01]  /*1170*/  ISETP.GE.AND P0, PT, R3, 0x1, PT ;  /* 0x000000010300780c */ /* 0x020fe20003f06270 */
[----:B------:R-:W-:-:S12]  /*1180*/  BSSY.RECONVERGENT B2, `(.L_x_40) ;  /* 0x0000012000027945 */ /* 0x000fd80003800200 */
[----:B------:R-:W-:Y:S05]  /*1190*/  @!P0 BRA `(.L_x_41) ;  /* 0x0000000000408947 */ /* 0x000fea0003800000 */
[----:B------:R-:W2:Y:S01]  /*11a0*/  LDG.E R0, desc[UR6][R6.64+0xc] ;  /* 0x00000c0606007981 */ /* 0x000ea2000c1e1900 */
[----:B0-----:R-:W-:Y:S01]  /*11b0*/  I2FP.F32.U32 R11, R3 ;  /* 0x00000003000b7245 */ /* 0x001fe20000201000 */
        /* <DEDUP_REMOVED lines=12> */
.L_x_43:
[----:B------:R-:W-:Y:S05]  /*1280*/  BSYNC.RECONVERGENT B3 ;  /* 0x0000000000037941 */ /* 0x000fea0003800200 */
.L_x_42:
[----:B------:R1:W-:Y:S02]  /*1290*/  STG.E desc[UR6][R6.64+0xc], R3 ;  /* 0x00000c0306007986 */ /* 0x0003e4000c101906 */
.L_x_41:
[----:B------:R-:W-:Y:S05]  /*12a0*/  BSYNC.RECONVERGENT B2 ;  /* 0x0000000000027941 */ /* 0x000fea0003800200 */
.L_x_40:
[----:B------:R-:W-:-:S07]  /*12b0*/  VIADD R2, R2, 0x4 ;  /* 0x0000000402027836 */ /* 0x000fce0000000000 */
.L_x_29:
[----:B------:R-:W-:-:S13]  /*12c0*/  ISETP.NE.AND P0, PT, RZ, UR4, PT ;  /* 0x00000004ff007c0c */ /* 0x000fda000bf05270 */
[----:B------:R-:W-:Y:S05]  /*12d0*/  @!P0 EXIT ;  /* 0x000000000000894d */ /* 0x000fea0003800000 */
[----:B------:R-:W-:-:S09]  /*12e0*/  UISETP.NE.AND UP0, UPT, UR4, 0x1, UPT ;  /* 0x000000010400788c */ /* 0x000fd2000bf05270 */
[----:B------:R-:W-:Y:S05]  /*12f0*/  BRA.U !UP0, `(.L_x_44) ;  /* 0x0000000108d07547 */ /* 0x000fea000b800000 */
[----:B-1--4-:R-:W4:Y:S01]  /*1300*/  LDG.E R3, desc[UR6][R4.64] ;  /* 0x0000000604037981 */ /* 0x012f22000c1e1900 */
[----:B------:R-:W-:Y:S01]  /*1310*/  BSSY.RECONVERGENT B2, `(.L_x_45) ;  /* 0x0000018000027945 */ /* 0x000fe20003800200 */
[----:B----4-:R-:W-:-:S13]  /*1320*/  ISETP.GE.AND P0, PT, R3, 0x1, PT ;  /* 0x000000010300780c */ /* 0x010fda0003f06270 */
[----:B------:R-:W-:Y:S05]  /*1330*/  @!P0 BRA `(.L_x_46) ;  /* 0x0000000000548947 */ /* 0x000fea0003800000 */
[----:B0-23--:R-:W0:Y:S01]  /*1340*/  LDC.64 R6, c[0x0][0x380] ;  /* 0x0000e000ff067b82 */ /* 0x00de220000000a00 */
        /* <DEDUP_REMOVED lines=17> */
.L_x_48:
[----:B------:R-:W-:Y:S05]  /*1460*/  BSYNC.RECONVERGENT B3 ;  /* 0x0000000000037941 */ /* 0x000fea0003800200 */
.L_x_47:
[----:B------:R1:W-:Y:S04]  /*1470*/  STG.E desc[UR6][R6.64], R11 ;  /* 0x0000000b06007986 */ /* 0x0003e8000c101906 */
[----:B------:R1:W5:Y:S02]  /*1480*/  LDG.E R3, desc[UR6][R4.64] ;  /* 0x0000000604037981 */ /* 0x000364000c1e1900 */
.L_x_46:
[----:B------:R-:W-:Y:S05]  /*1490*/  BSYNC.RECONVERGENT B2 ;  /* 0x0000000000027941 */ /* 0x000fea0003800200 */
.L_x_45:
[----:B-----5:R-:W-:Y:S01]  /*14a0*/  ISETP.GE.AND P0, PT, R3, 0x1, PT ;  /* 0x000000010300780c */ /* 0x020fe20003f06270 */
[----:B------:R-:W-:-:S12]  /*14b0*/  BSSY.RECONVERGENT B2, `(.L_x_49) ;  /* 0x0000017000027945 */ /* 0x000fd80003800200 */
[----:B------:R-:W-:Y:S05]  /*14c0*/  @!P0 BRA `(.L_x_50) ;  /* 0x0000000000548947 */ /* 0x000fea0003800000 */
[----:B------:R-:W4:Y:S01]  /*14d0*/  LDCU.64 UR4, c[0x0][0x380] ;  /* 0x00007000ff0477ac */ /* 0x000f220008000a00 */
[----:B------:R-:W-:-:S04]  /*14e0*/  IADD3 R0, P0, PT, R9, R2, RZ ;  /* 0x0000000209007210 */ /* 0x000fc80007f1e0ff */
[----:B0123--:R-:W-:Y:S02]  /*14f0*/  LEA.HI.X.SX32 R7, R9, RZ, 0x1, P0 ;  /* 0x000000ff09077211 */ /* 0x00ffe400000f0eff */
[----:B----4-:R-:W-:-:S04]  /*1500*/  LEA R6, P0, R0, UR4, 0x2 ;  /* 0x0000000400067c11 */ /* 0x010fc8000f8010ff */
[----:B------:R-:W-:-:S05]  /*1510*/  LEA.HI.X R7, R0, UR5, R7, 0x2, P0 ;  /* 0x0000000500077c11 */ /* 0x000fca00080f1407 */
        /* <DEDUP_REMOVED lines=14> */
.L_x_52:
[----:B------:R-:W-:Y:S05]  /*1600*/  BSYNC.RECONVERGENT B3 ;  /* 0x0000000000037941 */ /* 0x000fea0003800200 */
.L_x_51:
[----:B------:R4:W-:Y:S02]  /*1610*/  STG.E desc[UR6][R6.64+0x4], R3 ;  /* 0x0000040306007986 */ /* 0x0009e4000c101906 */
.L_x_50:
[----:B------:R-:W-:Y:S05]  /*1620*/  BSYNC.RECONVERGENT B2 ;  /* 0x0000000000027941 */ /* 0x000fea0003800200 */
.L_x_49:
[----:B------:R-:W-:-:S07]  /*1630*/  IADD3 R2, PT, PT, R2, 0x2, RZ ;  /* 0x0000000202027810 */ /* 0x000fce0007ffe0ff */
.L_x_44:
[----:B------:R-:W5:Y:S02]  /*1640*/  LDC R0, c[0x0][0x394] ;  /* 0x0000e500ff007b82 */ /* 0x000f640000000800 */
[----:B-----5:R-:W-:-:S04]  /*1650*/  LOP3.LUT R0, R0, 0x1, RZ, 0xc0, !PT ;  /* 0x0000000100007812 */ /* 0x020fc800078ec0ff */
[----:B------:R-:W-:-:S13]  /*1660*/  ISETP.NE.U32.AND P0, PT, R0, 0x1, PT ;  /* 0x000000010000780c */ /* 0x000fda0003f05070 */
[----:B------:R-:W-:Y:S05]  /*1670*/  @P0 EXIT ;  /* 0x000000000000094d */ /* 0x000fea0003800000 */
[----:B-1--4-:R-:W4:Y:S02]  /*1680*/  LDG.E R3, desc[UR6][R4.64] ;  /* 0x0000000604037981 */ /* 0x012f24000c1e1900 */
[----:B----4-:R-:W-:-:S13]  /*1690*/  ISETP.GE.AND P0, PT, R3, 0x1, PT ;  /* 0x000000010300780c */ /* 0x010fda0003f06270 */
[----:B------:R-:W-:Y:S05]  /*16a0*/  @!P0 EXIT ;  /* 0x000000000000894d */ /* 0x000fea0003800000 */
        /* <DEDUP_REMOVED lines=14> */
[----:B------:R-:W-:-:S07]  /*1790*/  MOV R10, 0x17b0 ;  /* 0x000017b0000a7802 */ /* 0x000fce0000000f00 */
[----:B------:R-:W-:Y:S05]  /*17a0*/  CALL.REL.NOINC `($__internal_0_$__cuda_sm3x_div_rn_noftz_f32_slowpath) ;  /* 0x0000000000107944 */ /* 0x000fea0003c00000 */
[----:B------:R-:W-:-:S07]  /*17b0*/  MOV R7, R3 ;  /* 0x0000000300077202 */ /* 0x000fce0000000f00 */
.L_x_54:
[----:B------:R-:W-:Y:S05]  /*17c0*/  BSYNC.RECONVERGENT B2 ;  /* 0x0000000000027941 */ /* 0x000fea0003800200 */
.L_x_53:
[----:B------:R-:W-:Y:S01]  /*17d0*/  STG.E desc[UR6][R4.64], R7 ;  /* 0x0000000704007986 */ /* 0x000fe2000c101906 */
[----:B------:R-:W-:Y:S05]  /*17e0*/  EXIT ;  /* 0x000000000000794d */ /* 0x000fea0003800000 */
        .weak           $__internal_0_$__cuda_sm3x_div_rn_noftz_f32_slowpath
        .type           $__internal_0_$__cuda_sm3x_div_rn_noftz_f32_slowpath,@function
        .size           $__internal_0_$__cuda_sm3x_div_rn_noftz_f32_slowpath,(.L_x_166 - $__internal_0_$__cuda_sm3x_div_rn_noftz_f32_slowpath)
$__internal_0_$__cuda_sm3x_div_rn_noftz_f32_slowpath:
[----:B------:R-:W-:Y:S01]  /*17f0*/  SHF.R.U32.HI R8, RZ, 0x17, R3 ;  /* 0x00000017ff087819 */ /* 0x000fe20000011603 */
[----:B------:R-:W-:Y:S01]  /*1800*/  BSSY.RECONVERGENT B0, `(.L_x_55) ;  /* 0x0000062000007945 */ /* 0x000fe20003800200 */
[----:B------:R-:W-:Y:S02]  /*1810*/  SHF.R.U32.HI R15, RZ, 0x17, R0 ;  /* 0x00000017ff0f7819 */ /* 0x000fe40000011600 */
[----:B------:R-:W-:Y:S02]  /*1820*/  LOP3.LUT R8, R8, 0xff, RZ, 0xc0, !PT ;  /* 0x000000ff08087812 */ /* 0x000fe400078ec0ff */
[----:B------:R-:W-:-:S03]  /*1830*/  LOP3.LUT R15, R15, 0xff, RZ, 0xc0, !PT ;  /* 0x000000ff0f0f7812 */ /* 0x000fc600078ec0ff */
[----:B------:R-:W-:Y:S01]  /*1840*/  VIADD R17, R8, 0xffffffff ;  /* 0xffffffff08117836 */ /* 0x000fe20000000000 */
[----:B------:R-:W-:-:S04]  /*1850*/  IADD3 R14, PT, PT, R15, -0x1, RZ ;  /* 0xffffffff0f0e7810 */ /* 0x000fc80007ffe0ff */
[----:B------:R-:W-:-:S04]  /*1860*/  ISETP.GT.U32.AND P0, PT, R17, 0xfd, PT ;  /* 0x000000fd1100780c */ /* 0x000fc80003f04070 */
[----:B------:R-:W-:-:S13]  /*1870*/  ISETP.GT.U32.OR P0, PT, R14, 0xfd, P0 ;  /* 0x000000fd0e00780c */ /* 0x000fda0000704470 */
[----:B------:R-:W-:Y:S01]  /*1880*/  @!P0 IMAD.MOV.U32 R11, RZ, RZ, RZ ;  /* 0x000000ffff0b8224 */ /* 0x000fe200078e00ff */
[----:B------:R-:W-:Y:S06]  /*1890*/  @!P0 BRA `(.L_x_56) ;  /* 0x00000000005c8947 */ /* 0x000fec0003800000 */
[----:B------:R-:W-:Y:S02]  /*18a0*/  FSETP.GTU.FTZ.AND P0, PT, |R0|, +INF , PT ;  /* 0x7f8000000000780b */ /* 0x000fe40003f1c200 */
[----:B------:R-:W-:-:S04]  /*18b0*/  FSETP.GTU.FTZ.AND P1, PT, |R3|, +INF , PT ;  /* 0x7f8000000300780b */ /* 0x000fc80003f3c200 */
[----:B------:R-:W-:-:S13]  /*18c0*/  PLOP3.LUT P0, PT, P0, P1, PT, 0xf8, 0x8f ;  /* 0x00000000008f781c */ /* 0x000fda0000703f70 */
[----:B------:R-:W-:Y:S05]  /*18d0*/  @P0 BRA `(.L_x_57) ;  /* 0x00000004004c0947 */ /* 0x000fea0003800000 */
[----:B------:R-:W-:-:S13]  /*18e0*/  LOP3.LUT P0, RZ, R3, 0x7fffffff, R0, 0xc8, !PT ;  /* 0x7fffffff03ff7812 */ /* 0x000fda000780c800 */
[----:B------:R-:W-:Y:S05]  /*18f0*/  @!P0 BRA `(.L_x_58) ;  /* 0x00000004003c8947 */ /* 0x000fea0003800000 */
[C---:B------:R-:W-:Y:S02]  /*1900*/  FSETP.NEU.FTZ.AND P3, PT, |R0|.reuse, +INF , PT ;  /* 0x7f8000000000780b */ /* 0x040fe40003f7d200 */
[----:B------:R-:W-:Y:S02]  /*1910*/  FSETP.NEU.FTZ.AND P1, PT, |R3|, +INF , PT ;  /* 0x7f8000000300780b */ /* 0x000fe40003f3d200 */
[----:B------:R-:W-:-:S11]  /*1920*/  FSETP.NEU.FTZ.AND P0, PT, |R0|, +INF , PT ;  /* 0x7f8000000000780b */ /* 0x000fd60003f1d200 */
[----:B------:R-:W-:Y:S05]  /*1930*/  @!P1 BRA !P3, `(.L_x_58) ;  /* 0x00000004002c9947 */ /* 0x000fea0005800000 */
[----:B------:R-:W-:-:S04]  /*1940*/  LOP3.LUT P3, RZ, R0, 0x7fffffff, RZ, 0xc0, !PT ;  /* 0x7fffffff00ff7812 */ /* 0x000fc8000786c0ff */
[----:B------:R-:W-:-:S13]  /*1950*/  PLOP3.LUT P1, PT, P1, P3, PT, 0x2f, 0xf2 ;  /* 0x0000000000f2781c */ /* 0x000fda0000f26577 */
[----:B------:R-:W-:Y:S05]  /*1960*/  @P1 BRA `(.L_x_59) ;  /* 0x0000000400181947 */ /* 0x000fea0003800000 */
[----:B------:R-:W-:-:S04]  /*1970*/  LOP3.LUT P1, RZ, R3, 0x7fffffff, RZ, 0xc0, !PT ;  /* 0x7fffffff03ff7812 */ /* 0x000fc8000782c0ff */
[----:B------:R-:W-:-:S13]  /*1980*/  PLOP3.LUT P0, PT, P0, P1, PT, 0x2f, 0xf2 ;  /* 0x0000000000f2781c */ /* 0x000fda0000702577 */
[----:B------:R-:W-:Y:S05]  /*1990*/  @P0 BRA `(.L_x_60) ;  /* 0x0000000400000947 */ /* 0x000fea0003800000 */
[----:B------:R-:W-:Y:S02]  /*19a0*/  ISETP.GE.AND P0, PT, R14, RZ, PT ;  /* 0x000000ff0e00720c */ /* 0x000fe40003f06270 */
[----:B------:R-:W-:-:S11]  /*19b0*/  ISETP.GE.AND P1, PT, R17, RZ, PT ;  /* 0x000000ff1100720c */ /* 0x000fd60003f26270 */
[----:B------:R-:W-:Y:S01]  /*19c0*/  @P0 MOV R11, RZ ;  /* 0x000000ff000b0202 */ /* 0x000fe20000000f00 */
[----:B------:R-:W-:Y:S02]  /*19d0*/  @!P0 IMAD.MOV.U32 R11, RZ, RZ, -0x40 ;  /* 0xffffffc0ff0b8424 */ /* 0x000fe400078e00ff */
[----:B------:R-:W-:Y:S01]  /*19e0*/  @!P0 FFMA R0, R0, 1.84467440737095516160e+19, RZ ;  /* 0x5f80000000008823 */ /* 0x000fe200000000ff */
[----:B------:R-:W-:Y:S02]  /*19f0*/  @!P1 FFMA R3, R3, 1.84467440737095516160e+19, RZ ;  /* 0x5f80000003039823 */ /* 0x000fe400000000ff */
[----:B------:R-:W-:-:S07]  /*1a00*/  @!P1 IADD3 R11, PT, PT, R11, 0x40, RZ ;  /* 0x000000400b0b9810 */ /* 0x000fce0007ffe0ff */
.L_x_56:
[----:B------:R-:W-:Y:S01]  /*1a10*/  LEA R14, R8, 0xc0800000, 0x17 ;  /* 0xc0800000080e7811 */ /* 0x000fe200078eb8ff */
[----:B------:R-:W-:Y:S01]  /*1a20*/  BSSY.RECONVERGENT B1, `(.L_x_61) ;  /* 0x0000036000017945 */ /* 0x000fe20003800200 */
[----:B------:R-:W-:-:S03]  /*1a30*/  IADD3 R15, PT, PT, R15, -0x7f, RZ ;  /* 0xffffff810f0f7810 */ /* 0x000fc60007ffe0ff */
[----:B------:R-:W-:Y:S02]  /*1a40*/  IMAD.IADD R18, R3, 0x1, -R14 ;  /* 0x0000000103127824 */ /* 0x000fe400078e0a0e */
[C---:B------:R-:W-:Y:S02]  /*1a50*/  IMAD R0, R15.reuse, -0x800000, R0 ;  /* 0xff8000000f007824 */ /* 0x040fe400078e0200 */
[----:B------:R0:W1:Y:S01]  /*1a60*/  MUFU.RCP R14, R18 ;  /* 0x00000012000e7308 */ /* 0x0000620000001000 */
[----:B------:R-:W-:Y:S01]  /*1a70*/  FADD.FTZ R3, -R18, -RZ ;  /* 0x800000ff12037221 */ /* 0x000fe20000010100 */
[----:B0-----:R-:W-:-:S05]  /*1a80*/  IADD3 R18, PT, PT, R15, 0x7f, -R8 ;  /* 0x0000007f0f127810 */ /* 0x001fca0007ffe808 */
[----:B------:R-:W-:Y:S02]  /*1a90*/  IMAD.IADD R18, R18, 0x1, R11 ;  /* 0x0000000112127824 */ /* 0x000fe400078e020b */
[----:B-1----:R-:W-:-:S04]  /*1aa0*/  FFMA R17, R14, R3, 1 ;  /* 0x3f8000000e117423 */ /* 0x002fc80000000003 */
[----:B------:R-:W-:-:S04]  /*1ab0*/  FFMA R14, R14, R17, R14 ;  /* 0x000000110e0e7223 */ /* 0x000fc8000000000e */
[----:B------:R-:W-:-:S04]  /*1ac0*/  FFMA R17, R0, R14, RZ ;  /* 0x0000000e00117223 */ /* 0x000fc800000000ff */
[----:B------:R-:W-:-:S04]  /*1ad0*/  FFMA R19, R3, R17, R0 ;  /* 0x0000001103137223 */ /* 0x000fc80000000000 */
[----:B------:R-:W-:-:S04]  /*1ae0*/  FFMA R17, R14, R19, R17 ;  /* 0x000000130e117223 */ /* 0x000fc80000000011 */
[----:B------:R-:W-:-:S04]  /*1af0*/  FFMA R0, R3, R17, R0 ;  /* 0x0000001103007223 */ /* 0x000fc80000000000 */
[----:B------:R-:W-:-:S05]  /*1b00*/  FFMA R3, R14, R0, R17 ;  /* 0x000000000e037223 */ /* 0x000fca0000000011 */
[----:B------:R-:W-:-:S04]  /*1b10*/  SHF.R.U32.HI R8, RZ, 0x17, R3 ;  /* 0x00000017ff087819 */ /* 0x000fc80000011603 */
[----:B------:R-:W-:-:S04]  /*1b20*/  LOP3.LUT R8, R8, 0xff, RZ, 0xc0, !PT ;  /* 0x000000ff08087812 */ /* 0x000fc800078ec0ff */
[----:B------:R-:W-:-:S05]  /*1b30*/  IADD3 R8, PT, PT, R8, R18, RZ ;  /* 0x0000001208087210 */ /* 0x000fca0007ffe0ff */
[----:B------:R-:W-:-:S05]  /*1b40*/  VIADD R11, R8, 0xffffffff ;  /* 0xffffffff080b7836 */ /* 0x000fca0000000000 */
[----:B------:R-:W-:-:S13]  /*1b50*/  ISETP.GE.U32.AND P0, PT, R11, 0xfe, PT ;  /* 0x000000fe0b00780c */ /* 0x000fda0003f06070 */
[----:B------:R-:W-:Y:S05]  /*1b60*/  @!P0 BRA `(.L_x_62) ;  /* 0x0000000000808947 */ /* 0x000fea0003800000 */
[----:B------:R-:W-:-:S13]  /*1b70*/  ISETP.GT.AND P0, PT, R8, 0xfe, PT ;  /* 0x000000fe0800780c */ /* 0x000fda0003f04270 */
[----:B------:R-:W-:Y:S05]  /*1b80*/  @P0 BRA `(.L_x_63) ;  /* 0x00000000006c0947 */ /* 0x000fea0003800000 */
[----:B------:R-:W-:-:S13]  /*1b90*/  ISETP.GE.AND P0, PT, R8, 0x1, PT ;  /* 0x000000010800780c */ /* 0x000fda0003f06270 */
[----:B------:R-:W-:Y:S05]  /*1ba0*/  @P0 BRA `(.L_x_64) ;  /* 0x0000000000740947 */ /* 0x000fea0003800000 */
[----:B------:R-:W-:Y:S02]  /*1bb0*/  ISETP.GE.AND P0, PT, R8, -0x18, PT ;  /* 0xffffffe80800780c */ /* 0x000fe40003f06270 */
[----:B------:R-:W-:-:S11]  /*1bc0*/  LOP3.LUT R3, R3, 0x80000000, RZ, 0xc0, !PT ;  /* 0x8000000003037812 */ /* 0x000fd600078ec0ff */
[----:B------:R-:W-:Y:S05]  /*1bd0*/  @!P0 BRA `(.L_x_64) ;  /* 0x0000000000688947 */ /* 0x000fea0003800000 */
[-CC-:B------:R-:W-:Y:S01]  /*1be0*/  FFMA.RZ R11, R14, R0.reuse, R17.reuse ;  /* 0x000000000e0b7223 */ /* 0x180fe2000000c011 */
[C---:B------:R-:W-:Y:S02]  /*1bf0*/  ISETP.NE.AND P3, PT, R8.reuse, RZ, PT ;  /* 0x000000ff0800720c */ /* 0x040fe40003f65270 */
[----:B------:R-:W-:Y:S02]  /*1c00*/  ISETP.NE.AND P1, PT, R8, RZ, PT ;  /* 0x000000ff0800720c */ /* 0x000fe40003f25270 */
[----:B------:R-:W-:Y:S01]  /*1c10*/  LOP3.LUT R15, R11, 0x7fffff, RZ, 0xc0, !PT ;  /* 0x007fffff0b0f7812 */ /* 0x000fe200078ec0ff */
[CCC-:B------:R-:W-:Y:S01]  /*1c20*/  FFMA.RP R11, R14.reuse, R0.reuse, R17.reuse ;  /* 0x000000000e0b7223 */ /* 0x1c0fe20000008011 */
[----:B------:R-:W-:Y:S01]  /*1c30*/  FFMA.RM R0, R14, R0, R17 ;  /* 0x000000000e007223 */ /* 0x000fe20000004011 */
[----:B------:R-:W-:Y:S01]  /*1c40*/  IADD3 R14, PT, PT, R8, 0x20, RZ ;  /* 0x00000020080e7810 */ /* 0x000fe20007ffe0ff */
[----:B------:R-:W-:Y:S01]  /*1c50*/  IMAD.MOV R8, RZ, RZ, -R8 ;  /* 0x000000ffff087224 */ /* 0x000fe200078e0a08 */
[----:B------:R-:W-:-:S02]  /*1c60*/  LOP3.LUT R15, R15, 0x800000, RZ, 0xfc, !PT ;  /* 0x008000000f0f7812 */ /* 0x000fc400078efcff */
[----:B------:R-:W-:Y:S02]  /*1c70*/  FSETP.NEU.FTZ.AND P0, PT, R11, R0, PT ;  /* 0x000000000b00720b */ /* 0x000fe40003f1d000 */
[----:B------:R-:W-:Y:S02]  /*1c80*/  SHF.L.U32 R14, R15, R14, RZ ;  /* 0x0000000e0f0e7219 */ /* 0x000fe400000006ff */
[----:B------:R-:W-:Y:S02]  /*1c90*/  SEL R0, R8, RZ, P3 ;  /* 0x000000ff08007207 */ /* 0x000fe40001800000 */
[----:B------:R-:W-:Y:S02]  /*1ca0*/  ISETP.NE.AND P1, PT, R14, RZ, P1 ;  /* 0x000000ff0e00720c */ /* 0x000fe40000f25270 */
[----:B------:R-:W-:Y:S02]  /*1cb0*/  SHF.R.U32.HI R0, RZ, R0, R15 ;  /* 0x00000000ff007219 */ /* 0x000fe4000001160f */
[----:B------:R-:W-:-:S02]  /*1cc0*/  PLOP3.LUT P0, PT, P0, P1, PT, 0xf8, 0x8f ;  /* 0x00000000008f781c */ /* 0x000fc40000703f70 */
[----:B------:R-:W-:Y:S02]  /*1cd0*/  SHF.R.U32.HI R11, RZ, 0x1, R0 ;  /* 0x00000001ff0b7819 */ /* 0x000fe40000011600 */
[----:B------:R-:W-:-:S04]  /*1ce0*/  SEL R8, RZ, 0x1, !P0 ;  /* 0x00000001ff087807 */ /* 0x000fc80004000000 */
[----:B------:R-:W-:-:S04]  /*1cf0*/  LOP3.LUT R15, R8, 0x1, R11, 0xf8, !PT ;  /* 0x00000001080f7812 */ /* 0x000fc800078ef80b */
[----:B------:R-:W-:-:S04]  /*1d00*/  LOP3.LUT R0, R15, R0, RZ, 0xc0, !PT ;  /* 0x000000000f007212 */ /* 0x000fc800078ec0ff */
[----:B------:R-:W-:-:S04]  /*1d10*/  IADD3 R0, PT, PT, R11, R0, RZ ;  /* 0x000000000b007210 */ /* 0x000fc80007ffe0ff */
[----:B------:R-:W-:Y:S01]  /*1d20*/  LOP3.LUT R3, R0, R3, RZ, 0xfc, !PT ;  /* 0x0000000300037212 */ /* 0x000fe200078efcff */
[----:B------:R-:W-:Y:S06]  /*1d30*/  BRA `(.L_x_64) ;  /* 0x0000000000107947 */ /* 0x000fec0003800000 */
.L_x_63:
[----:B------:R-:W-:-:S04]  /*1d40*/  LOP3.LUT R3, R3, 0x80000000, RZ, 0xc0, !PT ;  /* 0x8000000003037812 */ /* 0x000fc800078ec0ff */
[----:B------:R-:W-:Y:S01]  /*1d50*/  LOP3.LUT R3, R3, 0x7f800000, RZ, 0xfc, !PT ;  /* 0x7f80000003037812 */ /* 0x000fe200078efcff */
[----:B------:R-:W-:Y:S06]  /*1d60*/  BRA `(.L_x_64) ;  /* 0x0000000000047947 */ /* 0x000fec0003800000 */
.L_x_62:
[----:B------:R-:W-:-:S07]  /*1d70*/  IMAD R3, R18, 0x800000, R3 ;  /* 0x0080000012037824 */ /* 0x000fce00078e0203 */
.L_x_64:
[----:B------:R-:W-:Y:S05]  /*1d80*/  BSYNC.RECONVERGENT B1 ;  /* 0x0000000000017941 */ /* 0x000fea0003800200 */
.L_x_61:
[----:B------:R-:W-:Y:S05]  /*1d90*/  BRA `(.L_x_65) ;  /* 0x0000000000207947 */ /* 0x000fea0003800000 */
.L_x_60:
[----:B------:R-:W-:-:S04]  /*1da0*/  LOP3.LUT R3, R3, 0x80000000, R0, 0x48, !PT ;  /* 0x8000000003037812 */ /* 0x000fc800078e4800 */
[----:B------:R-:W-:Y:S01]  /*1db0*/  LOP3.LUT R3, R3, 0x7f800000, RZ, 0xfc, !PT ;  /* 0x7f80000003037812 */ /* 0x000fe200078efcff */
[----:B------:R-:W-:Y:S06]  /*1dc0*/  BRA `(.L_x_65) ;  /* 0x0000000000147947 */ /* 0x000fec0003800000 */
.L_x_59:
[----:B------:R-:W-:Y:S01]  /*1dd0*/  LOP3.LUT R3, R3, 0x80000000, R0, 0x48, !PT ;  /* 0x8000000003037812 */ /* 0x000fe200078e4800 */
[----:B------:R-:W-:Y:S06]  /*1de0*/  BRA `(.L_x_65) ;  /* 0x00000000000c7947 */ /* 0x000fec0003800000 */
.L_x_58:
[----:B------:R-:W0:Y:S01]  /*1df0*/  MUFU.RSQ R3, -QNAN ;  /* 0xffc0000000037908 */ /* 0x000e220000001400 */
[----:B------:R-:W-:Y:S05]  /*1e00*/  BRA `(.L_x_65) ;  /* 0x0000000000047947 */ /* 0x000fea0003800000 */
.L_x_57:
[----:B------:R-:W-:-:S07]  /*1e10*/  FADD.FTZ R3, R0, R3 ;  /* 0x0000000300037221 */ /* 0x000fce0000010000 */
.L_x_65:
[----:B------:R-:W-:Y:S05]  /*1e20*/  BSYNC.RECONVERGENT B0 ;  /* 0x0000000000007941 */ /* 0x000fea0003800200 */
.L_x_55:
[----:B------:R-:W-:-:S04]  /*1e30*/  HFMA2 R11, -RZ, RZ, 0, 0 ;  /* 0x00000000ff0b7431 */ /* 0x000fc800000001ff */
[----:B0-----:R-:W-:Y:S05]  /*1e40*/  RET.REL.NODEC R10 `(_Z18normalizeCentroidsPfPiii) ;  /* 0xffffffe00a6c7950 */ /* 0x001fea0003c3ffff */
.L_x_66:
[----:B------:R-:W-:-:S00]  /*1e50*/  BRA `(.L_x_66) ;  /* 0xfffffffc00fc7947 */ /* 0x000fc0000383ffff */
[----:B------:R-:W-:-:S00]  /*1e60*/  NOP ;  /* 0x0000000000007918 */ /* 0x000fc00000000000 */
        /* <DEDUP_REMOVED lines=9> */
.L_x_166:


//--------------------- .text._Z20kMeansCentroidUpdatePfPiS_S0_iii --------------------------
	.section	.text._Z20kMeansCentroidUpdatePfPiS_S0_iii,"ax",@progbits
	.align	128
        .global         _Z20kMeansCentroidUpdatePfPiS_S0_iii
        .type           _Z20kMeansCentroidUpdatePfPiS_S0_iii,@function
        .size           _Z20kMeansCentroidUpdatePfPiS_S0_iii,(.L_x_169 - _Z20kMeansCentroidUpdatePfPiS_S0_iii)
        .other          _Z20kMeansCentroidUpdatePfPiS_S0_iii,@"STO_CUDA_ENTRY STV_DEFAULT"
_Z20kMeansCentroidUpdatePfPiS_S0_iii:
.text._Z20kMeansCentroidUpdatePfPiS_S0_iii:
[----:B------:R-:W-:Y:S01]  /*0000*/  LDC R1, c[0x0][0x37c] ;  /* 0x0000df00ff017b82 */ /* 0x000fe20000000800 */
[----:B------:R-:W0:Y:S01]  /*0010*/  S2R R0, SR_TID.X ;  /* 0x0000000000007919 */ /* 0x000e220000002100 */
[----:B------:R-:W1:Y:S06]  /*0020*/  LDCU UR5, c[0x0][0x3a4] ;  /* 0x00007480ff0577ac */ /* 0x000e6c0008000800 */
[----:B------:R-:W1:Y:S01]  /*0030*/  LDC R9, c[0x0][0x3a8] ;  /* 0x0000ea00ff097b82 */ /* 0x000e620000000800 */
[----:B------:R-:W-:Y:S01]  /*0040*/  MOV R2, 0x400 ;  /* 0x0000040000027802 */ /* 0x000fe20000000f00 */
[----:B------:R-:W2:Y:S01]  /*0050*/  S2R R5, SR_CgaCtaId ;  /* 0x0000000000057919 */ /* 0x000ea20000008800 */
[----:B------:R-:W-:Y:S05]  /*0060*/  BSSY.RECONVERGENT B0, `(.L_x_67) ;  /* 0x0000050000007945 */ /* 0x000fea0003800200 */
[----:B------:R-:W3:Y:S08]  /*0070*/  S2UR UR4, SR_CTAID.X ;  /* 0x00000000000479c3 */ /* 0x000ef00000002500 */
[----:B------:R-:W3:Y:S01]  /*0080*/  LDC R7, c[0x0][0x360] ;  /* 0x0000d800ff077b82 */ /* 0x000ee20000000800 */
[----:B-1----:R-:W-:Y:S01]  /*0090*/  IMAD R3, R9, UR5, RZ ;  /* 0x0000000509037c24 */ /* 0x002fe2000f8e02ff */
[----:B0-----:R-:W-:-:S02]  /*00a0*/  ISETP.GE.AND P0, PT, R0, UR5, PT ;  /* 0x0000000500007c0c */ /* 0x001fc4000bf06270 */
[----:B--2---:R-:W-:-:S05]  /*00b0*/  LEA R2, R5, R2, 0x18 ;  /* 0x0000000205027211 */ /* 0x004fca00078ec0ff */
[----:B------:R-:W-:Y:S02]  /*00c0*/  IMAD R3, R3, 0x4, R2 ;  /* 0x0000000403037824 */ /* 0x000fe400078e0202 */
[----:B---3--:R-:W-:-:S04]  /*00d0*/  IMAD R6, R7, UR4, R0 ;  /* 0x0000000407067c24 */ /* 0x008fc8000f8e0200 */
[----:B------:R-:W-:Y:S05]  /*00e0*/  @P0 BRA `(.L_x_68) ;  /* 0x00000004001c0947 */ /* 0x000fea0003800000 */
[----:B------:R-:W-:Y:S01]  /*00f0*/  ISETP.GE.AND P0, PT, R9, 0x1, PT ;  /* 0x000000010900780c */ /* 0x000fe20003f06270 */
[----:B------:R-:W-:-:S12]  /*0100*/  IMAD R10, R0, 0x4, R3 ;  /* 0x00000004000a7824 */ /* 0x000fd800078e0203 */
[----:B------:R-:W-:Y:S05]  /*0110*/  @!P0 BRA `(.L_x_69) ;  /* 0x00000004000c8947 */ /* 0x000fea0003800000 */
[C---:B------:R-:W-:Y:S01]  /*0120*/  ISETP.GE.U32.AND P0, PT, R9.reuse, 0x10, PT ;  /* 0x000000100900780c */ /* 0x040fe20003f06070 */
[----:B------:R-:W-:Y:S01]  /*0130*/  HFMA2 R4, -RZ, RZ, 0, 0 ;  /* 0x00000000ff047431 */ /* 0x000fe200000001ff */
[----:B------:R-:W-:Y:S01]  /*0140*/  LOP3.LUT R11, R9, 0xf, RZ, 0xc0, !PT ;  /* 0x0000000f090b7812 */ /* 0x000fe200078ec0ff */
[----:B------:R-:W-:-:S03]  /*0150*/  IMAD R5, R0, R9, RZ ;  /* 0x0000000900057224 */ /* 0x000fc600078e02ff */
[----:B------:R-:W-:-:S07]  /*0160*/  ISETP.NE.AND P1, PT, R11, RZ, PT ;  /* 0x000000ff0b00720c */ /* 0x000fce0003f25270 */
[----:B------:R-:W-:Y:S06]  /*0170*/  @!P0 BRA `(.L_x_70) ;  /* 0x0000000000608947 */ /* 0x000fec0003800000 */
[----:B------:R-:W-:Y:S01]  /*0180*/  IMAD R7, R5, 0x4, R2 ;  /* 0x0000000405077824 */ /* 0x000fe200078e0202 */
[----:B------:R-:W-:-:S04]  /*0190*/  LOP3.LUT R4, R9, 0x7ffffff0, RZ, 0xc0, !PT ;  /* 0x7ffffff009047812 */ /* 0x000fc800078ec0ff */
[----:B------:R-:W-:Y:S01]  /*01a0*/  IADD3 R8, PT, PT, R7, 0x20, RZ ;  /* 0x0000002007087810 */ /* 0x000fe20007ffe0ff */
[----:B------:R-:W-:-:S07]  /*01b0*/  IMAD.MOV R7, RZ, RZ, -R4 ;  /* 0x000000ffff077224 */ /* 0x000fce00078e0a04 */
.L_x_71:
[----:B------:R-:W-:Y:S01]  /*01c0*/  IADD3 R7, PT, PT, R7, 0x10, RZ ;  /* 0x0000001007077810 */ /* 0x000fe20007ffe0ff */
[----:B------:R-:W-:Y:S03]  /*01d0*/  STS [R8+-0x20], RZ ;  /* 0xffffe0ff08007388 */ /* 0x000fe60000000800 */
[----:B------:R-:W-:Y:S01]  /*01e0*/  ISETP.NE.AND P0, PT, R7, RZ, PT ;  /* 0x000000ff0700720c */ /* 0x000fe20003f05270 */
[----:B------:R-:W-:Y:S04]  /*01f0*/  STS [R8+-0x1c], RZ ;  /* 0xffffe4ff08007388 */ /* 0x000fe80000000800 */
[----:B------:R-:W-:Y:S04]  /*0200*/  STS [R8+-0x18], RZ ;  /* 0xffffe8ff08007388 */ /* 0x000fe80000000800 */
[----:B------:R-:W-:Y:S04]  /*0210*/  STS [R8+-0x14], RZ ;  /* 0xffffecff08007388 */ /* 0x000fe80000000800 */
[----:B------:R-:W-:Y:S04]  /*0220*/  STS [R8+-0x10], RZ ;  /* 0xfffff0ff08007388 */ /* 0x000fe80000000800 */
[----:B------:R-:W-:Y:S04]  /*0230*/  STS [R8+-0xc], RZ ;  /* 0xfffff4ff08007388 */ /* 0x000fe80000000800 */
[----:B------:R-:W-:Y:S04]  /*0240*/  STS [R8+-0x8], RZ ;  /* 0xfffff8ff08007388 */ /* 0x000fe80000000800 */
[----:B------:R-:W-:Y:S04]  /*0250*/  STS [R8+-0x4], RZ ;  /* 0xfffffcff08007388 */ /* 0x000fe80000000800 */
[----:B------:R-:W-:Y:S04]  /*0260*/  STS [R8], RZ ;  /* 0x000000ff08007388 */ /* 0x000fe80000000800 */
[----:B------:R-:W-:Y:S04]  /*0270*/  STS [R8+0x4], RZ ;  /* 0x000004ff08007388 */ /* 0x000fe80000000800 */
[----:B------:R-:W-:Y:S04]  /*0280*/  STS [R8+0x8], RZ ;  /* 0x000008ff08007388 */ /* 0x000fe80000000800 */
[----:B------:R-:W-:Y:S04]  /*0290*/  STS [R8+0xc], RZ ;  /* 0x00000cff08007388 */ /* 0x000fe80000000800 */
[----:B------:R-:W-:Y:S04]  /*02a0*/  STS [R8+0x10], RZ ;  /* 0x000010ff08007388 */ /* 0x000fe80000000800 */
[----:B------:R-:W-:Y:S04]  /*02b0*/  STS [R8+0x14], RZ ;  /* 0x000014ff08007388 */ /* 0x000fe80000000800 */
[----:B------:R-:W-:Y:S04]  /*02c0*/  STS [R8+0x18], RZ ;  /* 0x000018ff08007388 */ /* 0x000fe80000000800 */
[----:B------:R0:W-:Y:S02]  /*02d0*/  STS [R8+0x1c], RZ ;  /* 0x00001cff08007388 */ /* 0x0001e40000000800 */
[----:B0-----:R-:W-:Y:S01]  /*02e0*/  VIADD R8, R8, 0x40 ;  /* 0x0000004008087836 */ /* 0x001fe20000000000 */
[----:B------:R-:W-:Y:S06]  /*02f0*/  @P0 BRA `(.L_x_71) ;  /* 0xfffffffc00b00947 */ /* 0x000fec000383ffff */
.L_x_70:
[----:B------:R-:W-:Y:S05]  /*0300*/  @!P1 BRA `(.L_x_69) ;  /* 0x0000000000909947 */ /* 0x000fea0003800000 */
[----:B------:R-:W-:Y:S02]  /*0310*/  ISETP.GE.U32.AND P0, PT, R11, 0x8, PT ;  /* 0x000000080b00780c */ /* 0x000fe40003f06070 */
[----:B------:R-:W-:-:S04]  /*0320*/  LOP3.LUT R8, R9, 0x7, RZ, 0xc0, !PT ;  /* 0x0000000709087812 */ /* 0x000fc800078ec0ff */
[----:B------:R-:W-:-:S07]  /*0330*/  ISETP.NE.AND P1, PT, R8, RZ, PT ;  /* 0x000000ff0800720c */ /* 0x000fce0003f25270 */
[----:B------:R-:W-:Y:S06]  /*0340*/  @!P0 BRA `(.L_x_72) ;  /* 0x00000000002c8947 */ /* 0x000fec0003800000 */
[----:B------:R-:W-:Y:S02]  /*0350*/  IADD3 R7, PT, PT, R5, R4, RZ ;  /* 0x0000000405077210 */ /* 0x000fe40007ffe0ff */
[----:B------:R-:W-:-:S03]  /*0360*/  IADD3 R4, PT, PT, R4, 0x8, RZ ;  /* 0x0000000804047810 */ /* 0x000fc60007ffe0ff */
[----:B------:R-:W-:-:S05]  /*0370*/  IMAD R7, R7, 0x4, R2 ;  /* 0x0000000407077824 */ /* 0x000fca00078e0202 */
[----:B------:R0:W-:Y:S04]  /*0380*/  STS [R7], RZ ;  /* 0x000000ff07007388 */ /* 0x0001e80000000800 */
[----:B------:R0:W-:Y:S04]  /*0390*/  STS [R7+0x4], RZ ;  /* 0x000004ff07007388 */ /* 0x0001e80000000800 */
[----:B------:R0:W-:Y:S04]  /*03a0*/  STS [R7+0x8], RZ ;  /* 0x000008ff07007388 */ /* 0x0001e80000000800 */
[----:B------:R0:W-:Y:S04]  /*03b0*/  STS [R7+0xc], RZ ;  /* 0x00000cff07007388 */ /* 0x0001e80000000800 */
[----:B------:R0:W-:Y:S04]  /*03c0*/  STS [R7+0x10], RZ ;  /* 0x000010ff07007388 */ /* 0x0001e80000000800 */
[----:B------:R0:W-:Y:S04]  /*03d0*/  STS [R7+0x14], RZ ;  /* 0x000014ff07007388 */ /* 0x0001e80000000800 */
[----:B------:R0:W-:Y:S04]  /*03e0*/  STS [R7+0x18], RZ ;  /* 0x000018ff07007388 */ /* 0x0001e80000000800 */
[----:B------:R0:W-:Y:S02]  /*03f0*/  STS [R7+0x1c], RZ ;  /* 0x00001cff07007388 */ /* 0x0001e40000000800 */
.L_x_72:
[----:B------:R-:W-:Y:S05]  /*0400*/  @!P1 BRA `(.L_x_69) ;  /* 0x0000000000509947 */ /* 0x000fea0003800000 */
[----:B------:R-:W-:Y:S02]  /*0410*/  ISETP.GE.U32.AND P0, PT, R8, 0x4, PT ;  /* 0x000000040800780c */ /* 0x000fe40003f06070 */
[----:B0-----:R-:W-:-:S04]  /*0420*/  LOP3.LUT R7, R9, 0x3, RZ, 0xc0, !PT ;  /* 0x0000000309077812 */ /* 0x001fc800078ec0ff */
[----:B------:R-:W-:-:S07]  /*0430*/  ISETP.NE.AND P1, PT, R7, RZ, PT ;  /* 0x000000ff0700720c */ /* 0x000fce0003f25270 */
[----:B------:R-:W-:Y:S06]  /*0440*/  @!P0 BRA `(.L_x_73) ;  /* 0x00000000001c8947 */ /* 0x000fec0003800000 */
[----:B------:R-:W-:Y:S02]  /*0450*/  IMAD.IADD R11, R5, 0x1, R4 ;  /* 0x00000001050b7824 */ /* 0x000fe400078e0204 */
[----:B------:R-:W-:-:S03]  /*0460*/  VIADD R4, R4, 0x4 ;  /* 0x0000000404047836 */ /* 0x000fc60000000000 */
[----:B------:R-:W-:-:S05]  /*0470*/  LEA R11, R11, R2, 0x2 ;  /* 0x000000020b0b7211 */ /* 0x000fca00078e10ff */
[----:B------:R0:W-:Y:S04]  /*0480*/  STS [R11], RZ ;  /* 0x000000ff0b007388 */ /* 0x0001e80000000800 */
[----:B------:R0:W-:Y:S04]  /*0490*/  STS [R11+0x4], RZ ;  /* 0x000004ff0b007388 */ /* 0x0001e80000000800 */
[----:B------:R0:W-:Y:S04]  /*04a0*/  STS [R11+0x8], RZ ;  /* 0x000008ff0b007388 */ /* 0x0001e80000000800 */
[----:B------:R0:W-:Y:S02]  /*04b0*/  STS [R11+0xc], RZ ;  /* 0x00000cff0b007388 */ /* 0x0001e40000000800 */
.L_x_73:
[----:B------:R-:W-:Y:S05]  /*04c0*/  @!P1 BRA `(.L_x_69) ;  /* 0x0000000000209947 */ /* 0x000fea0003800000 */
[----:B------:R-:W-:Y:S01]  /*04d0*/  IADD3 R5, PT, PT, R5, R4, RZ ;  /* 0x0000000405057210 */ /* 0x000fe20007ffe0ff */
[----:B------:R-:W-:-:S03]  /*04e0*/  IMAD.MOV R7, RZ, RZ, -R7 ;  /* 0x000000ffff077224 */ /* 0x000fc600078e0a07 */
[----:B------:R-:W-:-:S07]  /*04f0*/  LEA R5, R5, R2, 0x2 ;  /* 0x0000000205057211 */ /* 0x000fce00078e10ff */
.L_x_74:
[----:B------:R-:W-:Y:S01]  /*0500*/  VIADD R7, R7, 0x1 ;  /* 0x0000000107077836 */ /* 0x000fe20000000000 */
[----:B------:R1:W-:Y:S04]  /*0510*/  STS [R5], RZ ;  /* 0x000000ff05007388 */ /* 0x0003e80000000800 */
[----:B------:R-:W-:Y:S02]  /*0520*/  ISETP.NE.AND P0, PT, R7, RZ, PT ;  /* 0x000000ff0700720c */ /* 0x000fe40003f05270 */
[----:B-1----:R-:W-:-:S11]  /*0530*/  IADD3 R5, PT, PT, R5, 0x4, RZ ;  /* 0x0000000405057810 */ /* 0x002fd60007ffe0ff */
[----:B------:R-:W-:Y:S05]  /*0540*/  @P0 BRA `(.L_x_74) ;  /* 0xfffffffc00ec0947 */ /* 0x000fea000383ffff */
.L_x_69:
[----:B------:R1:W-:Y:S02]  /*0550*/  STS [R10], RZ ;  /* 0x000000ff0a007388 */ /* 0x0003e40000000800 */
.L_x_68:
[----:B------:R-:W-:Y:S05]  /*0560*/  BSYNC.RECONVERGENT B0 ;  /* 0x0000000000007941 */ /* 0x000fea0003800200 */
.L_x_67:
[----:B------:R-:W2:Y:S01]  /*0570*/  LDCU UR6, c[0x0][0x3a0] ;  /* 0x00007400ff0677ac */ /* 0x000ea20008000800 */
[----:B------:R-:W-:Y:S01]  /*0580*/  BSSY.RECONVERGENT B0, `(.L_x_75) ;  /* 0x000010c000007945 */ /* 0x000fe20003800200 */
[----:B------:R-:W3:Y:S01]  /*0590*/  LDCU.64 UR4, c[0x0][0x358] ;  /* 0x00006b00ff0477ac */ /* 0x000ee20008000a00 */
[----:B------:R-:W-:Y:S01]  /*05a0*/  BAR.SYNC.DEFER_BLOCKING 0x0 ;  /* 0x0000000000007b1d */ /* 0x000fe20000010000 */
[----:B--2---:R-:W-:-:S13]  /*05b0*/  ISETP.GE.AND P0, PT, R6, UR6, PT ;  /* 0x0000000606007c0c */ /* 0x004fda000bf06270 */
[----:B---3--:R-:W-:Y:S05]  /*05c0*/  @P0 BRA `(.L_x_76) ;  /* 0x00000010001c0947 */ /* 0x008fea0003800000 */
[----:B------:R-:W2:Y:S02]  /*05d0*/  LDC.64 R4, c[0x0][0x388] ;  /* 0x0000e200ff047b82 */ /* 0x000ea40000000a00 */
[----:B--2---:R-:W-:-:S06]  /*05e0*/  IMAD.WIDE R4, R6, 0x4, R4 ;  /* 0x0000000406047825 */ /* 0x004fcc00078e0204 */
[----:B------:R2:W5:Y:S01]  /*05f0*/  LDG.E R4, desc[UR4][R4.64] ;  /* 0x0000000404047981 */ /* 0x000562000c1e1900 */
[----:B------:R-:W-:-:S13]  /*0600*/  ISETP.GE.AND P0, PT, R9, 0x1, PT ;  /* 0x000000010900780c */ /* 0x000fda0003f06270 */
[----:B--2---:R-:W-:Y:S05]  /*0610*/  @!P0 BRA `(.L_x_77) ;  /* 0x0000001000008947 */ /* 0x004fea0003800000 */
[----:B------:R-:W-:Y:S01]  /*0620*/  ISETP.GE.U32.AND P0, PT, R9, 0x10, PT ;  /* 0x000000100900780c */ /* 0x000fe20003f06070 */
[-C--:B------:R-:W-:Y:S02]  /*0630*/  IMAD R5, R6, R9.reuse, RZ ;  /* 0x0000000906057224 */ /* 0x080fe400078e02ff */
[----:B0----5:R-:W-:Y:S02]  /*0640*/  IMAD R7, R4, R9, RZ ;  /* 0x0000000904077224 */ /* 0x021fe400078e02ff */
[----:B------:R-:W-:-:S08]  /*0650*/  IMAD.MOV.U32 R6, RZ, RZ, RZ ;  /* 0x000000ffff067224 */ /* 0x000fd000078e00ff */
[----:B------:R-:W-:Y:S05]  /*0660*/  @!P0 BRA `(.L_x_78) ;  /* 0x0000000400f08947 */ /* 0x000fea0003800000 */
[----:B------:R-:W-:Y:S01]  /*0670*/  LOP3.LUT R6, R9, 0x7ffffff0, RZ, 0xc0, !PT ;  /* 0x7ffffff009067812 */ /* 0x000fe200078ec0ff */
[----:B-1----:R-:W-:Y:S01]  /*0680*/  IMAD.MOV.U32 R10, RZ, RZ, R5 ;  /* 0x000000ffff0a7224 */ /* 0x002fe200078e0005 */
[----:B------:R-:W-:-:S03]  /*0690*/  LEA R11, R7, R2, 0x2 ;  /* 0x00000002070b7211 */ /* 0x000fc600078e10ff */
[----:B------:R-:W-:Y:S01]  /*06a0*/  IMAD.MOV R14, RZ, RZ, -R6 ;  /* 0x000000ffff0e7224 */ /* 0x000fe200078e0a06 */
[----:B------:R-:W-:-:S07]  /*06b0*/  IADD3 R11, PT, PT, R11, 0x20, RZ ;  /* 0x000000200b0b7810 */ /* 0x000fce0007ffe0ff */
.L_x_111:
[----:B------:R-:W0:Y:S02]  /*06c0*/  LDC.64 R8, c[0x0][0x380] ;  /* 0x0000e000ff087b82 */ /* 0x000e240000000a00 */
[----:B0-----:R-:W-:-:S05]  /*06d0*/  IMAD.WIDE R8, R10, 0x4, R8 ;  /* 0x000000040a087825 */ /* 0x001fca00078e0208 */
[----:B------:R0:W5:Y:S01]  /*06e0*/  LDG.E R15, desc[UR4][R8.64] ;  /* 0x00000004080f7981 */ /* 0x000162000c1e1900 */
[----:B------:R-:W-:Y:S01]  /*06f0*/  BSSY.RECONVERGENT B1, `(.L_x_79) ;  /* 0x0000005000017945 */ /* 0x000fe20003800200 */
.L_x_80:
[----:B------:R-:W1:Y:S02]  /*0700*/  LDS R12, [R11+-0x20] ;  /* 0xffffe0000b0c7984 */ /* 0x000e640000000800 */
[----:B-1---5:R-:W-:-:S05]  /*0710*/  FADD R13, R15, R12 ;  /* 0x0000000c0f0d7221 */ /* 0x022fca0000000000 */
[----:B------:R-:W1:Y:S02]  /*0720*/  ATOMS.CAST.SPIN P0, [R11+-0x20], R12, R13 ;  /* 0xffffe00c0b00758d */ /* 0x000e64000180000d */
[----:B-1----:R-:W-:Y:S05]  /*0730*/  @!P0 BRA `(.L_x_80) ;  /* 0xfffffffc00f08947 */ /* 0x002fea000383ffff */
[----:B------:R-:W-:Y:S05]  /*0740*/  BSYNC.RECONVERGENT B1 ;  /* 0x0000000000017941 */ /* 0x000fea0003800200 */
.L_x_79:
[----:B------:R1:W5:Y:S01]  /*0750*/  LDG.E R15, desc[UR4][R8.64+0x4] ;  /* 0x00000404080f7981 */ /* 0x000362000c1e1900 */
[----:B------:R-:W-:Y:S01]  /*0760*/  BSSY.RECONVERGENT B1, `(.L_x_81) ;  /* 0x0000005000017945 */ /* 0x000fe20003800200 */
.L_x_82:
[----:B------:R-:W2:Y:S02]  /*0770*/  LDS R12, [R11+-0x1c] ;  /* 0xffffe4000b0c7984 */ /* 0x000ea40000000800 */
[----:B--2--5:R-:W-:-:S05]  /*0780*/  FADD R13, R15, R12 ;  /* 0x0000000c0f0d7221 */ /* 0x024fca0000000000 */
[----:B------:R-:W2:Y:S02]  /*0790*/  ATOMS.CAST.SPIN P0, [R11+-0x1c], R12, R13 ;  /* 0xffffe40c0b00758d */ /* 0x000ea4000180000d */
[----:B--2---:R-:W-:Y:S05]  /*07a0*/  @!P0 BRA `(.L_x_82) ;  /* 0xfffffffc00f08947 */ /* 0x004fea000383ffff */
[----:B------:R-:W-:Y:S05]  /*07b0*/  BSYNC.RECONVERGENT B1 ;  /* 0x0000000000017941 */ /* 0x000fea0003800200 */
.L_x_81:
[----:B------:R2:W5:Y:S01]  /*07c0*/  LDG.E R15, desc[UR4][R8.64+0x8] ;  /* 0x00000804080f7981 */ /* 0x000562000c1e1900 */
[----:B------:R-:W-:Y:S01]  /*07d0*/  BSSY.RECONVERGENT B1, `(.L_x_83) ;  /* 0x0000005000017945 */ /* 0x000fe20003800200 */
.L_x_84:
[----:B------:R-:W3:Y:S02]  /*07e0*/  LDS R12, [R11+-0x18] ;  /* 0xffffe8000b0c7984 */ /* 0x000ee40000000800 */
[----:B---3-5:R-:W-:-:S05]  /*07f0*/  FADD R13, R15, R12 ;  /* 0x0000000c0f0d7221 */ /* 0x028fca0000000000 */
[----:B------:R-:W3:Y:S02]  /*0800*/  ATOMS.CAST.SPIN P0, [R11+-0x18], R12, R13 ;  /* 0xffffe80c0b00758d */ /* 0x000ee4000180000d */
[----:B---3--:R-:W-:Y:S05]  /*0810*/  @!P0 BRA `(.L_x_84) ;  /* 0xfffffffc00f08947 */ /* 0x008fea000383ffff */
[----:B------:R-:W-:Y:S05]  /*0820*/  BSYNC.RECONVERGENT B1 ;  /* 0x0000000000017941 */ /* 0x000fea0003800200 */
.L_x_83:
[----:B------:R3:W5:Y:S01]  /*0830*/  LDG.E R15, desc[UR4][R8.64+0xc] ;  /* 0x00000c04080f7981 */ /* 0x000762000c1e1900 */
[----:B------:R-:W-:Y:S01]  /*0840*/  BSSY.RECONVERGENT B1, `(.L_x_85) ;  /* 0x0000005000017945 */ /* 0x000fe20003800200 */
.L_x_86:
[----:B------:R-:W4:Y:S02]  /*0850*/  LDS R12, [R11+-0x14] ;  /* 0xffffec000b0c7984 */ /* 0x000f240000000800 */
[----:B----45:R-:W-:-:S05]  /*0860*/  FADD R13, R15, R12 ;  /* 0x0000000c0f0d7221 */ /* 0x030fca0000000000 */
[----:B------:R-:W4:Y:S02]  /*0870*/  ATOMS.CAST.SPIN P0, [R11+-0x14], R12, R13 ;  /* 0xffffec0c0b00758d */ /* 0x000f24000180000d */
[----:B----4-:R-:W-:Y:S05]  /*0880*/  @!P0 BRA `(.L_x_86) ;  /* 0xfffffffc00f08947 */ /* 0x010fea000383ffff */
[----:B------:R-:W-:Y:S05]  /*0890*/  BSYNC.RECONVERGENT B1 ;  /* 0x0000000000017941 */ /* 0x000fea0003800200 */
.L_x_85:
[----:B------:R4:W5:Y:S01]  /*08a0*/  LDG.E R15, desc[UR4][R8.64+0x10] ;  /* 0x00001004080f7981 */ /* 0x000962000c1e1900 */
[----:B------:R-:W-:Y:S01]  /*08b0*/  BSSY.RECONVERGENT B1, `(.L_x_87) ;  /* 0x0000005000017945 */ /* 0x000fe20003800200 */
.L_x_88:
[----:B------:R-:W0:Y:S02]  /*08c0*/  LDS R12, [R11+-0x10] ;  /* 0xfffff0000b0c7984 */ /* 0x000e240000000800 */
[----:B0----5:R-:W-:-:S05]  /*08d0*/  FADD R13, R15, R12 ;  /* 0x0000000c0f0d7221 */ /* 0x021fca0000000000 */
[----:B------:R-:W0:Y:S02]  /*08e0*/  ATOMS.CAST.SPIN P0, [R11+-0x10], R12, R13 ;  /* 0xfffff00c0b00758d */ /* 0x000e24000180000d */
[----:B0-----:R-:W-:Y:S05]  /*08f0*/  @!P0 BRA `(.L_x_88) ;  /* 0xfffffffc00f08947 */ /* 0x001fea000383ffff */
[----:B------:R-:W-:Y:S05]  /*0900*/  BSYNC.RECONVERGENT B1 ;  /* 0x0000000000017941 */ /* 0x000fea0003800200 */
.L_x_87:
[----:B------:R0:W5:Y:S01]  /*0910*/  LDG.E R15, desc[UR4][R8.64+0x14] ;  /* 0x00001404080f7981 */ /* 0x000162000c1e1900 */
[----:B------:R-:W-:Y:S01]  /*0920*/  BSSY.RECONVERGENT B1, `(.L_x_89) ;  /* 0x0000005000017945 */ /* 0x000fe20003800200 */
.L_x_90:
[----:B------:R-:W1:Y:S02]  /*0930*/  LDS R12, [R11+-0xc] ;  /* 0xfffff4000b0c7984 */ /* 0x000e640000000800 */
[----:B-1---5:R-:W-:-:S05]  /*0940*/  FADD R13, R15, R12 ;  /* 0x0000000c0f0d7221 */ /* 0x022fca0000000000 */
[----:B------:R-:W1:Y:S02]  /*0950*/  ATOMS.CAST.SPIN P0, [R11+-0xc], R12, R13 ;  /* 0xfffff40c0b00758d */ /* 0x000e64000180000d */
[----:B-1----:R-:W-:Y:S05]  /*0960*/  @!P0 BRA `(.L_x_90) ;  /* 0xfffffffc00f08947 */ /* 0x002fea000383ffff */
[----:B------:R-:W-:Y:S05]  /*0970*/  BSYNC.RECONVERGENT B1 ;  /* 0x0000000000017941 */ /* 0x000fea0003800200 */
.L_x_89:
[----:B------:R1:W5:Y:S01]  /*0980*/  LDG.E R15, desc[UR4][R8.64+0x18] ;  /* 0x00001804080f7981 */ /* 0x000362000c1e1900 */
[----:B------:R-:W-:Y:S01]  /*0990*/  BSSY.RECONVERGENT B1, `(.L_x_91) ;  /* 0x0000005000017945 */ /* 0x000fe20003800200 */
.L_x_92:
[----:B------:R-:W0:Y:S02]  /*09a0*/  LDS R12, [R11+-0x8] ;  /* 0xfffff8000b0c7984 */ /* 0x000e240000000800 */
[----:B0----5:R-:W-:-:S05]  /*09b0*/  FADD R13, R15, R12 ;  /* 0x0000000c0f0d7221 */ /* 0x021fca0000000000 */
[----:B------:R-:W0:Y:S02]  /*09c0*/  ATOMS.CAST.SPIN P0, [R11+-0x8], R12, R13 ;  /* 0xfffff80c0b00758d */ /* 0x000e24000180000d */
[----:B0-----:R-:W-:Y:S05]  /*09d0*/  @!P0 BRA `(.L_x_92) ;  /* 0xfffffffc00f08947 */ /* 0x001fea000383ffff */
[----:B------:R-:W-:Y:S05]  /*09e0*/  BSYNC.RECONVERGENT B1 ;  /* 0x0000000000017941 */ /* 0x000fea0003800200 */
.L_x_91:
[----:B------:R0:W5:Y:S01]  /*09f0*/  LDG.E R15, desc[UR4][R8.64+0x1c] ;  /* 0x00001c04080f7981 */ /* 0x000162000c1e1900 */
[----:B------:R-:W-:Y:S01]  /*0a00*/  BSSY.RECONVERGENT B1, `(.L_x_93) ;  /* 0x0000005000017945 */ /* 0x000fe20003800200 */
.L_x_94:
[----:B------:R-:W1:Y:S02]  /*0a10*/  LDS R12, [R11+-0x4] ;  /* 0xfffffc000b0c7984 */ /* 0x000e640000000800 */
[----:B-1---5:R-:W-:-:S05]  /*0a20*/  FADD R13, R15, R12 ;  /* 0x0000000c0f0d7221 */ /* 0x022fca0000000000 */
[----:B------:R-:W1:Y:S02]  /*0a30*/  ATOMS.CAST.SPIN P0, [R11+-0x4], R12, R13 ;  /* 0xfffffc0c0b00758d */ /* 0x000e64000180000d */
[----:B-1----:R-:W-:Y:S05]  /*0a40*/  @!P0 BRA `(.L_x_94) ;  /* 0xfffffffc00f08947 */ /* 0x002fea000383ffff */
[----:B------:R-:W-:Y:S05]  /*0a50*/  BSYNC.RECONVERGENT B1 ;  /* 0x0000000000017941 */ /* 0x000fea0003800200 */
.L_x_93:
[----:B------:R1:W5:Y:S01]  /*0a60*/  LDG.E R15, desc[UR4][R8.64+0x20] ;  /* 0x00002004080f7981 */ /* 0x000362000c1e1900 */
[----:B------:R-:W-:Y:S01]  /*0a70*/  BSSY.RECONVERGENT B1, `(.L_x_95) ;  /* 0x0000005000017945 */ /* 0x000fe20003800200 */
.L_x_96:
[----:B------:R-:W0:Y:S02]  /*0a80*/  LDS R12, [R11] ;  /* 0x000000000b0c7984 */ /* 0x000e240000000800 */
[----:B0----5:R-:W-:-:S05]  /*0a90*/  FADD R13, R15, R12 ;  /* 0x0000000c0f0d7221 */ /* 0x021fca0000000000 */
[----:B------:R-:W0:Y:S02]  /*0aa0*/  ATOMS.CAST.SPIN P0, [R11], R12, R13 ;  /* 0x0000000c0b00758d */ /* 0x000e24000180000d */
[----:B0-----:R-:W-:Y:S05]  /*0ab0*/  @!P0 BRA `(.L_x_96) ;  /* 0xfffffffc00f08947 */ /* 0x001fea000383ffff */
[----:B------:R-:W-:Y:S05]  /*0ac0*/  BSYNC.RECONVERGENT B1 ;  /* 0x0000000000017941 */ /* 0x000fea0003800200 */
.L_x_95:
[----:B------:R0:W5:Y:S01]  /*0ad0*/  LDG.E R15, desc[UR4][R8.64+0x24] ;  /* 0x00002404080f7981 */ /* 0x000162000c1e1900 */
[----:B------:R-:W-:Y:S01]  /*0ae0*/  BSSY.RECONVERGENT B1, `(.L_x_97) ;  /* 0x0000005000017945 */ /* 0x000fe20003800200 */
.L_x_98:
[----:B------:R-:W1:Y:S02]  /*0af0*/  LDS R12, [R11+0x4] ;  /* 0x000004000b0c7984 */ /* 0x000e640000000800 */
[----:B-1---5:R-:W-:-:S05]  /*0b00*/  FADD R13, R15, R12 ;  /* 0x0000000c0f0d7221 */ /* 0x022fca0000000000 */
[----:B------:R-:W1:Y:S02]  /*0b10*/  ATOMS.CAST.SPIN P0, [R11+0x4], R12, R13 ;  /* 0x0000040c0b00758d */ /* 0x000e64000180000d */
[----:B-1----:R-:W-:Y:S05]  /*0b20*/  @!P0 BRA `(.L_x_98) ;  /* 0xfffffffc00f08947 */ /* 0x002fea000383ffff */
[----:B------:R-:W-:Y:S05]  /*0b30*/  BSYNC.RECONVERGENT B1 ;  /* 0x0000000000017941 */ /* 0x000fea0003800200 */
.L_x_97:
[----:B------:R1:W5:Y:S01]  /*0b40*/  LDG.E R15, desc[UR4][R8.64+0x28] ;  /* 0x00002804080f7981 */ /* 0x000362000c1e1900 */
[----:B------:R-:W-:Y:S01]  /*0b50*/  BSSY.RECONVERGENT B1, `(.L_x_99) ;  /* 0x0000005000017945 */ /* 0x000fe20003800200 */
.L_x_100:
[----:B------:R-:W0:Y:S02]  /*0b60*/  LDS R12, [R11+0x8] ;  /* 0x000008000b0c7984 */ /* 0x000e240000000800 */
[----:B0----5:R-:W-:-:S05]  /*0b70*/  FADD R13, R15, R12 ;  /* 0x0000000c0f0d7221 */ /* 0x021fca0000000000 */
[----:B------:R-:W0:Y:S02]  /*0b80*/  ATOMS.CAST.SPIN P0, [R11+0x8], R12, R13 ;  /* 0x0000080c0b00758d */ /* 0x000e24000180000d */
[----:B0-----:R-:W-:Y:S05]  /*0b90*/  @!P0 BRA `(.L_x_100) ;  /* 0xfffffffc00f08947 */ /* 0x001fea000383ffff */
[----:B------:R-:W-:Y:S05]  /*0ba0*/  BSYNC.RECONVERGENT B1 ;  /* 0x0000000000017941 */ /* 0x000fea0003800200 */
.L_x_99:
[----:B------:R0:W5:Y:S01]  /*0bb0*/  LDG.E R15, desc[UR4][R8.64+0x2c] ;  /* 0x00002c04080f7981 */ /* 0x000162000c1e1900 */
[----:B------:R-:W-:Y:S01]  /*0bc0*/  BSSY.RECONVERGENT B1, `(.L_x_101) ;  /* 0x0000005000017945 */ /* 0x000fe20003800200 */
.L_x_102:
[----:B------:R-:W1:Y:S02]  /*0bd0*/  LDS R12, [R11+0xc] ;  /* 0x00000c000b0c7984 */ /* 0x000e640000000800 */
[----:B-1---5:R-:W-:-:S05]  /*0be0*/  FADD R13, R15, R12 ;  /* 0x0000000c0f0d7221 */ /* 0x022fca0000000000 */
[----:B------:R-:W1:Y:S02]  /*0bf0*/  ATOMS.CAST.SPIN P0, [R11+0xc], R12, R13 ;  /* 0x00000c0c0b00758d */ /* 0x000e64000180000d */
[----:B-1----:R-:W-:Y:S05]  /*0c00*/  @!P0 BRA `(.L_x_102) ;  /* 0xfffffffc00f08947 */ /* 0x002fea000383ffff */
[----:B------:R-:W-:Y:S05]  /*0c10*/  BSYNC.RECONVERGENT B1 ;  /* 0x0000000000017941 */ /* 0x000fea0003800200 */
.L_x_101:
[----:B------:R1:W5:Y:S01]  /*0c20*/  LDG.E R15, desc[UR4][R8.64+0x30] ;  /* 0x00003004080f7981 */ /* 0x000362000c1e1900 */
[----:B------:R-:W-:Y:S01]  /*0c30*/  BSSY.RECONVERGENT B1, `(.L_x_103) ;  /* 0x0000005000017945 */ /* 0x000fe20003800200 */
.L_x_104:
[----:B------:R-:W0:Y:S02]  /*0c40*/  LDS R12, [R11+0x10] ;  /* 0x000010000b0c7984 */ /* 0x000e240000000800 */
[----:B0----5:R-:W-:-:S05]  /*0c50*/  FADD R13, R15, R12 ;  /* 0x0000000c0f0d7221 */ /* 0x021fca0000000000 */
[----:B------:R-:W0:Y:S02]  /*0c60*/  ATOMS.CAST.SPIN P0, [R11+0x10], R12, R13 ;  /* 0x0000100c0b00758d */ /* 0x000e24000180000d */
[----:B0-----:R-:W-:Y:S05]  /*0c70*/  @!P0 BRA `(.L_x_104) ;  /* 0xfffffffc00f08947 */ /* 0x001fea000383ffff */
[----:B------:R-:W-:Y:S05]  /*0c80*/  BSYNC.RECONVERGENT B1 ;  /* 0x0000000000017941 */ /* 0x000fea0003800200 */
.L_x_103:
[----:B------:R0:W5:Y:S01]  /*0c90*/  LDG.E R15, desc[UR4][R8.64+0x34] ;  /* 0x00003404080f7981 */ /* 0x000162000c1e1900 */
[----:B------:R-:W-:Y:S01]  /*0ca0*/  BSSY.RECONVERGENT B1, `(.L_x_105) ;  /* 0x0000005000017945 */ /* 0x000fe20003800200 */
.L_x_106:
[----:B------:R-:W1:Y:S02]  /*0cb0*/  LDS R12, [R11+0x14] ;  /* 0x000014000b0c7984 */ /* 0x000e640000000800 */
[----:B-1---5:R-:W-:-:S05]  /*0cc0*/  FADD R13, R15, R12 ;  /* 0x0000000c0f0d7221 */ /* 0x022fca0000000000 */
[----:B------:R-:W1:Y:S02]  /*0cd0*/  ATOMS.CAST.SPIN P0, [R11+0x14], R12, R13 ;  /* 0x0000140c0b00758d */ /* 0x000e64000180000d */
[----:B-1----:R-:W-:Y:S05]  /*0ce0*/  @!P0 BRA `(.L_x_106) ;  /* 0xfffffffc00f08947 */ /* 0x002fea000383ffff */
[----:B------:R-:W-:Y:S05]  /*0cf0*/  BSYNC.RECONVERGENT B1 ;  /* 0x0000000000017941 */ /* 0x000fea0003800200 */
.L_x_105:
[----:B------:R1:W5:Y:S01]  /*0d00*/  LDG.E R15, desc[UR4][R8.64+0x38] ;  /* 0x00003804080f7981 */ /* 0x000362000c1e1900 */
[----:B------:R-:W-:Y:S01]  /*0d10*/  BSSY.RECONVERGENT B1, `(.L_x_107) ;  /* 0x0000005000017945 */ /* 0x000fe20003800200 */
.L_x_108:
[----:B------:R-:W0:Y:S02]  /*0d20*/  LDS R12, [R11+0x18] ;  /* 0x000018000b0c7984 */ /* 0x000e240000000800 */
[----:B0----5:R-:W-:-:S05]  /*0d30*/  FADD R13, R15, R12 ;  /* 0x0000000c0f0d7221 */ /* 0x021fca0000000000 */
[----:B------:R-:W0:Y:S02]  /*0d40*/  ATOMS.CAST.SPIN P0, [R11+0x18], R12, R13 ;  /* 0x0000180c0b00758d */ /* 0x000e24000180000d */
[----:B0-----:R-:W-:Y:S05]  /*0d50*/  @!P0 BRA `(.L_x_108) ;  /* 0xfffffffc00f08947 */ /* 0x001fea000383ffff */
[----:B------:R-:W-:Y:S05]  /*0d60*/  BSYNC.RECONVERGENT B1 ;  /* 0x0000000000017941 */ /* 0x000fea0003800200 */
.L_x_107:
[----:B------:R0:W5:Y:S01]  /*0d70*/  LDG.E R13, desc[UR4][R8.64+0x3c] ;  /* 0x00003c04080d7981 */ /* 0x000162000c1e1900 */
[----:B------:R-:W-:Y:S01]  /*0d80*/  BSSY.RECONVERGENT B1, `(.L_x_109) ;  /* 0x0000005000017945 */ /* 0x000fe20003800200 */
.L_x_110:
[----:B01234-:R-:W0:Y:S02]  /*0d90*/  LDS R8, [R11+0x1c] ;  /* 0x00001c000b087984 */ /* 0x01fe240000000800 */
[----:B0----5:R-:W-:-:S05]  /*0da0*/  FADD R9, R13, R8 ;  /* 0x000000080d097221 */ /* 0x021fca0000000000 */
[----:B------:R-:W0:Y:S02]  /*0db0*/  ATOMS.CAST.SPIN P0, [R11+0x1c], R8, R9 ;  /* 0x00001c080b00758d */ /* 0x000e240001800009 */
[----:B0-----:R-:W-:Y:S05]  /*0dc0*/  @!P0 BRA `(.L_x_110) ;  /* 0xfffffffc00f08947 */ /* 0x001fea000383ffff */
[----:B------:R-:W-:Y:S05]  /*0dd0*/  BSYNC.RECONVERGENT B1 ;  /* 0x0000000000017941 */ /* 0x000fea0003800200 */
.L_x_109:
[----:B------:R-:W-:Y:S01]  /*0de0*/  IADD3 R14, PT, PT, R14, 0x10, RZ ;  /* 0x000000100e0e7810 */ /* 0x000fe20007ffe0ff */
[----:B------:R-:W-:Y:S01]  /*0df0*/  VIADD R11, R11, 0x40 ;  /* 0x000000400b0b7836 */ /* 0x000fe20000000000 */
[----:B------:R-:W-:Y:S02]  /*0e00*/  IADD3 R10, PT, PT, R10, 0x10, RZ ;  /* 0x000000100a0a7810 */ /* 0x000fe40007ffe0ff */
[----:B------:R-:W-:-:S13]  /*0e10*/  ISETP.NE.AND P0, PT, R14, RZ, PT ;  /* 0x000000ff0e00720c */ /* 0x000fda0003f05270 */
[----:B------:R-:W-:Y:S05]  /*0e20*/  @P0 BRA `(.L_x_111) ;  /* 0xfffffff800240947 */ /* 0x000fea000383ffff */
.L_x_78:
[----:B-1----:R-:W0:Y:S02]  /*0e30*/  LDC R10, c[0x0][0x3a8] ;  /* 0x0000ea00ff0a7b82 */ /* 0x002e240000000800 */
[----:B0-----:R-:W-:-:S13]  /*0e40*/  LOP3.LUT P0, R8, R10, 0xf, RZ, 0xc0, !PT ;  /* 0x0000000f0a087812 */ /* 0x001fda000780c0ff */
[----:B------:R-:W-:Y:S05]  /*0e50*/  @!P0 BRA `(.L_x_77) ;  /* 0x0000000400f08947 */ /* 0x000fea0003800000 */
[----:B------:R-:W-:Y:S02]  /*0e60*/  ISETP.GE.U32.AND P0, PT, R8, 0x8, PT ;  /* 0x000000080800780c */ /* 0x000fe40003f06070 */
[----:B------:R-:W-:-:S11]  /*0e70*/  LOP3.LUT R14, R10, 0x7, RZ, 0xc0, !PT ;  /* 0x000000070a0e7812 */ /* 0x000fd600078ec0ff */
[----:B------:R-:W-:Y:S05]  /*0e80*/  @!P0 BRA `(.L_x_112) ;  /* 0x0000000000f88947 */ /* 0x000fea0003800000 */
[----:B------:R-:W0:Y:S01]  /*0e90*/  LDC.64 R8, c[0x0][0x380] ;  /* 0x0000e000ff087b82 */ /* 0x000e220000000a00 */
[----:B------:R-:W-:-:S04]  /*0ea0*/  IMAD.IADD R11, R5, 0x1, R6 ;  /* 0x00000001050b7824 */ /* 0x000fc800078e0206 */
[----:B0-----:R-:W-:-:S05]  /*0eb0*/  IMAD.WIDE R8, R11, 0x4, R8 ;  /* 0x000000040b087825 */ /* 0x001fca00078e0208 */
[----:B------:R0:W5:Y:S01]  /*0ec0*/  LDG.E R15, desc[UR4][R8.64] ;  /* 0x00000004080f7981 */ /* 0x000162000c1e1900 */
[----:B------:R-:W-:Y:S01]  /*0ed0*/  IADD3 R11, PT, PT, R7, R6, RZ ;  /* 0x00000006070b7210 */ /* 0x000fe20007ffe0ff */
[----:B------:R-:W-:Y:S04]  /*0ee0*/  BSSY.RECONVERGENT B1, `(.L_x_113) ;  /* 0x0000006000017945 */ /* 0x000fe80003800200 */
[----:B------:R-:W-:-:S07]  /*0ef0*/  IMAD R11, R11, 0x4, R2 ;  /* 0x000000040b0b7824 */ /* 0x000fce00078e0202 */
.L_x_114:
[----:B------:R-:W1:Y:S02]  /*0f00*/  LDS R12, [R11] ;  /* 0x000000000b0c7984 */ /* 0x000e640000000800 */
[----:B-1---5:R-:W-:-:S05]  /*0f10*/  FADD R13, R15, R12 ;  /* 0x0000000c0f0d7221 */ /* 0x022fca0000000000 */
[----:B------:R-:W1:Y:S02]  /*0f20*/  ATOMS.CAST.SPIN P0, [R11], R12, R13 ;  /* 0x0000000c0b00758d */ /* 0x000e64000180000d */
[----:B-1----:R-:W-:Y:S05]  /*0f30*/  @!P0 BRA `(.L_x_114) ;  /* 0xfffffffc00f08947 */ /* 0x002fea000383ffff */
[----:B------:R-:W-:Y:S05]  /*0f40*/  BSYNC.RECONVERGENT B1 ;  /* 0x0000000000017941 */ /* 0x000fea0003800200 */
.L_x_113:
[----:B------:R1:W5:Y:S01]  /*0f50*/  LDG.E R15, desc[UR4][R8.64+0x4] ;  /* 0x00000404080f7981 */ /* 0x000362000c1e1900 */
[----:B------:R-:W-:Y:S01]  /*0f60*/  BSSY.RECONVERGENT B1, `(.L_x_115) ;  /* 0x0000005000017945 */ /* 0x000fe20003800200 */
.L_x_116:
[----:B------:R-:W2:Y:S02]  /*0f70*/  LDS R12, [R11+0x4] ;  /* 0x000004000b0c7984 */ /* 0x000ea40000000800 */
[----:B--2--5:R-:W-:-:S05]  /*0f80*/  FADD R13, R15, R12 ;  /* 0x0000000c0f0d7221 */ /* 0x024fca0000000000 */
[----:B------:R-:W2:Y:S02]  /*0f90*/  ATOMS.CAST.SPIN P0, [R11+0x4], R12, R13 ;  /* 0x0000040c0b00758d */ /* 0x000ea4000180000d */
[----:B--2---:R-:W-:Y:S05]  /*0fa0*/  @!P0 BRA `(.L_x_116) ;  /* 0xfffffffc00f08947 */ /* 0x004fea000383ffff */
[----:B------:R-:W-:Y:S05]  /*0fb0*/  BSYNC.RECONVERGENT B1 ;  /* 0x0000000000017941 */ /* 0x000fea0003800200 */
.L_x_115:
[----:B------:R2:W5:Y:S01]  /*0fc0*/  LDG.E R15, desc[UR4][R8.64+0x8] ;  /* 0x00000804080f7981 */ /* 0x000562000c1e1900 */
[----:B------:R-:W-:Y:S01]  /*0fd0*/  BSSY.RECONVERGENT B1, `(.L_x_117) ;  /* 0x0000005000017945 */ /* 0x000fe20003800200 */
.L_x_118:
[----:B------:R-:W3:Y:S02]  /*0fe0*/  LDS R12, [R11+0x8] ;  /* 0x000008000b0c7984 */ /* 0x000ee40000000800 */
[----:B---3-5:R-:W-:-:S05]  /*0ff0*/  FADD R13, R15, R12 ;  /* 0x0000000c0f0d7221 */ /* 0x028fca0000000000 */
[----:B------:R-:W3:Y:S02]  /*1000*/  ATOMS.CAST.SPIN P0, [R11+0x8], R12, R13 ;  /* 0x0000080c0b00758d */ /* 0x000ee4000180000d */
[----:B---3--:R-:W-:Y:S05]  /*1010*/  @!P0 BRA `(.L_x_118) ;  /* 0xfffffffc00f08947 */ /* 0x008fea000383ffff */
[----:B------:R-:W-:Y:S05]  /*1020*/  BSYNC.RECONVERGENT B1 ;  /* 0x0000000000017941 */ /* 0x000fea0003800200 */
.L_x_117:
[----:B------:R3:W5:Y:S01]  /*1030*/  LDG.E R15, desc[UR4][R8.64+0xc] ;  /* 0x00000c04080f7981 */ /* 0x000762000c1e1900 */
[----:B------:R-:W-:Y:S01]  /*1040*/  BSSY.RECONVERGENT B1, `(.L_x_119) ;  /* 0x0000005000017945 */ /* 0x000fe20003800200 */
.L_x_120:
[----:B------:R-:W4:Y:S02]  /*1050*/  LDS R12, [R11+0xc] ;  /* 0x00000c000b0c7984 */ /* 0x000f240000000800 */
[----:B----45:R-:W-:-:S05]  /*1060*/  FADD R13, R15, R12 ;  /* 0x0000000c0f0d7221 */ /* 0x030fca0000000000 */
[----:B------:R-:W4:Y:S02]  /*1070*/  ATOMS.CAST.SPIN P0, [R11+0xc], R12, R13 ;  /* 0x00000c0c0b00758d */ /* 0x000f24000180000d */
[----:B----4-:R-:W-:Y:S05]  /*1080*/  @!P0 BRA `(.L_x_120) ;  /* 0xfffffffc00f08947 */ /* 0x010fea000383ffff */
[----:B------:R-:W-:Y:S05]  /*1090*/  BSYNC.RECONVERGENT B1 ;  /* 0x0000000000017941 */ /* 0x000fea0003800200 */
.L_x_119:
[----:B------:R4:W5:Y:S01]  /*10a0*/  LDG.E R15, desc[UR4][R8.64+0x10] ;  /* 0x00001004080f7981 */ /* 0x000962000c1e1900 */
[----:B------:R-:W-:Y:S01]  /*10b0*/  BSSY.RECONVERGENT B1, `(.L_x_121) ;  /* 0x0000005000017945 */ /* 0x000fe20003800200 */
.L_x_122:
[----:B------:R-:W0:Y:S02]  /*10c0*/  LDS R12, [R11+0x10] ;  /* 0x000010000b0c7984 */ /* 0x000e240000000800 */
[----:B0----5:R-:W-:-:S05]  /*10d0*/  FADD R13, R15, R12 ;  /* 0x0000000c0f0d7221 */ /* 0x021fca0000000000 */
[----:B------:R-:W0:Y:S02]  /*10e0*/  ATOMS.CAST.SPIN P0, [R11+0x10], R12, R13 ;  /* 0x0000100c0b00758d */ /* 0x000e24000180000d */
[----:B0-----:R-:W-:Y:S05]  /*10f0*/  @!P0 BRA `(.L_x_122) ;  /* 0xfffffffc00f08947 */ /* 0x001fea000383ffff */
[----:B------:R-:W-:Y:S05]  /*1100*/  BSYNC.RECONVERGENT B1 ;  /* 0x0000000000017941 */ /* 0x000fea0003800200 */
.L_x_121:
[----:B------:R0:W5:Y:S01]  /*1110*/  LDG.E R15, desc[UR4][R8.64+0x14] ;  /* 0x00001404080f7981 */ /* 0x000162000c1e1900 */
[----:B------:R-:W-:Y:S01]  /*1120*/  BSSY.RECONVERGENT B1, `(.L_x_123) ;  /* 0x0000005000017945 */ /* 0x000fe20003800200 */
.L_x_124:
[----:B------:R-:W1:Y:S02]  /*1130*/  LDS R12, [R11+0x14] ;  /* 0x000014000b0c7984 */ /* 0x000e640000000800 */
[----:B-1---5:R-:W-:-:S05]  /*1140*/  FADD R13, R15, R12 ;  /* 0x0000000c0f0d7221 */ /* 0x022fca0000000000 */
[----:B------:R-:W1:Y:S02]  /*1150*/  ATOMS.CAST.SPIN P0, [R11+0x14], R12, R13 ;  /* 0x0000140c0b00758d */ /* 0x000e64000180000d */
[----:B-1----:R-:W-:Y:S05]  /*1160*/  @!P0 BRA `(.L_x_124) ;  /* 0xfffffffc00f08947 */ /* 0x002fea000383ffff */
[----:B------:R-:W-:Y:S05]  /*1170*/  BSYNC.RECONVERGENT B1 ;  /* 0x0000000000017941 */ /* 0x000fea0003800200 */
.L_x_123:
[----:B------:R1:W5:Y:S01]  /*1180*/  LDG.E R15, desc[UR4][R8.64+0x18] ;  /* 0x00001804080f7981 */ /* 0x000362000c1e1900 */
[----:B------:R-:W-:Y:S01]  /*1190*/  BSSY.RECONVERGENT B1, `(.L_x_125) ;  /* 0x0000005000017945 */ /* 0x000fe20003800200 */
.L_x_126:
[----:B------:R-:W0:Y:S02]  /*11a0*/  LDS R12, [R11+0x18] ;  /* 0x000018000b0c7984 */ /* 0x000e240000000800 */
[----:B0----5:R-:W-:-:S05]  /*11b0*/  FADD R13, R15, R12 ;  /* 0x0000000c0f0d7221 */ /* 0x021fca0000000000 */
[----:B------:R-:W0:Y:S02]  /*11c0*/  ATOMS.CAST.SPIN P0, [R11+0x18], R12, R13 ;  /* 0x0000180c0b00758d */ /* 0x000e24000180000d */
[----:B0-----:R-:W-:Y:S05]  /*11d0*/  @!P0 BRA `(.L_x_126) ;  /* 0xfffffffc00f08947 */ /* 0x001fea000383ffff */
[----:B------:R-:W-:Y:S05]  /*11e0*/  BSYNC.RECONVERGENT B1 ;  /* 0x0000000000017941 */ /* 0x000fea0003800200 */
.L_x_125:
[----:B------:R0:W5:Y:S01]  /*11f0*/  LDG.E R13, desc[UR4][R8.64+0x1c] ;  /* 0x00001c04080d7981 */ /* 0x000162000c1e1900 */
[----:B------:R-:W-:Y:S01]  /*1200*/  BSSY.RECONVERGENT B1, `(.L_x_127) ;  /* 0x0000005000017945 */ /* 0x000fe20003800200 */
.L_x_128:
[----:B01234-:R-:W0:Y:S02]  /*1210*/  LDS R8, [R11+0x1c] ;  /* 0x00001c000b087984 */ /* 0x01fe240000000800 */
[----:B0----5:R-:W-:-:S05]  /*1220*/  FADD R9, R13, R8 ;  /* 0x000000080d097221 */ /* 0x021fca0000000000 */
[----:B------:R-:W0:Y:S02]  /*1230*/  ATOMS.CAST.SPIN P0, [R11+0x1c], R8, R9 ;  /* 0x00001c080b00758d */ /* 0x000e240001800009 */
[----:B0-----:R-:W-:Y:S05]  /*1240*/  @!P0 BRA `(.L_x_128) ;  /* 0xfffffffc00f08947 */ /* 0x001fea000383ffff */
[----:B------:R-:W-:Y:S05]  /*1250*/  BSYNC.RECONVERGENT B1 ;  /* 0x0000000000017941 */ /* 0x000fea0003800200 */
.L_x_127:
[----:B------:R-:W-:-:S07]  /*1260*/  IADD3 R6, PT, PT, R6, 0x8, RZ ;  /* 0x0000000806067810 */ /* 0x000fce0007ffe0ff */
.L_x_112:
[----:B------:R-:W-:-:S13]  /*1270*/  ISETP.NE.AND P0, PT, R14, RZ, PT ;  /* 0x000000ff0e00720c */ /* 0x000fda0003f05270 */
        /* <DEDUP_REMOVED lines=11> */
.L_x_131:
[----:B------:R-:W1:Y:S02]  /*1330*/  LDS R10, [R14] ;  /* 0x000000000e0a7984 */ /* 0x000e640000000800 */
[----:B-1---5:R-:W-:-:S05]  /*1340*/  FADD R11, R13, R10 ;  /* 0x0000000a0d0b7221 */ /* 0x022fca0000000000 */
[----:B------:R-:W1:Y:S02]  /*1350*/  ATOMS.CAST.SPIN P0, [R14], R10, R11 ;  /* 0x0000000a0e00758d */ /* 0x000e64000180000b */
[----:B-1----:R-:W-:Y:S05]  /*1360*/  @!P0 BRA `(.L_x_131) ;  /* 0xfffffffc00f08947 */ /* 0x002fea000383ffff */
[----:B------:R-:W-:Y:S05]  /*1370*/  BSYNC.RECONVERGENT B1 ;  /* 0x0000000000017941 */ /* 0x000fea0003800200 */
.L_x_130:
[----:B------:R1:W5:Y:S01]  /*1380*/  LDG.E R13, desc[UR4][R8.64+0x4] ;  /* 0x00000404080d7981 */ /* 0x000362000c1e1900 */
[----:B------:R-:W-:Y:S01]  /*1390*/  BSSY.RECONVERGENT B1, `(.L_x_132) ;  /* 0x0000005000017945 */ /* 0x000fe20003800200 */
.L_x_133:
[----:B------:R-:W2:Y:S02]  /*13a0*/  LDS R10, [R14+0x4] ;  /* 0x000004000e0a7984 */ /* 0x000ea40000000800 */
[----:B--2--5:R-:W-:-:S05]  /*13b0*/  FADD R11, R13, R10 ;  /* 0x0000000a0d0b7221 */ /* 0x024fca0000000000 */
[----:B------:R-:W2:Y:S02]  /*13c0*/  ATOMS.CAST.SPIN P0, [R14+0x4], R10, R11 ;  /* 0x0000040a0e00758d */ /* 0x000ea4000180000b */
[----:B--2---:R-:W-:Y:S05]  /*13d0*/  @!P0 BRA `(.L_x_133) ;  /* 0xfffffffc00f08947 */ /* 0x004fea000383ffff */
[----:B------:R-:W-:Y:S05]  /*13e0*/  BSYNC.RECONVERGENT B1 ;  /* 0x0000000000017941 */ /* 0x000fea0003800200 */
.L_x_132:
[----:B------:R2:W5:Y:S01]  /*13f0*/  LDG.E R13, desc[UR4][R8.64+0x8] ;  /* 0x00000804080d7981 */ /* 0x000562000c1e1900 */
[----:B------:R-:W-:Y:S01]  /*1400*/  BSSY.RECONVERGENT B1, `(.L_x_134) ;  /* 0x0000005000017945 */ /* 0x000fe20003800200 */
.L_x_135:
[----:B------:R-:W3:Y:S02]  /*1410*/  LDS R10, [R14+0x8] ;  /* 0x000008000e0a7984 */ /* 0x000ee40000000800 */
[----:B---3-5:R-:W-:-:S05]  /*1420*/  FADD R11, R13, R10 ;  /* 0x0000000a0d0b7221 */ /* 0x028fca0000000000 */
[----:B------:R-:W3:Y:S02]  /*1430*/  ATOMS.CAST.SPIN P0, [R14+0x8], R10, R11 ;  /* 0x0000080a0e00758d */ /* 0x000ee4000180000b */
[----:B---3--:R-:W-:Y:S05]  /*1440*/  @!P0 BRA `(.L_x_135) ;  /* 0xfffffffc00f08947 */ /* 0x008fea000383ffff */
[----:B------:R-:W-:Y:S05]  /*1450*/  BSYNC.RECONVERGENT B1 ;  /* 0x0000000000017941 */ /* 0x000fea0003800200 */
.L_x_134:
[----:B------:R3:W5:Y:S01]  /*1460*/  LDG.E R11, desc[UR4][R8.64+0xc] ;  /* 0x00000c04080b7981 */ /* 0x000762000c1e1900 */
[----:B------:R-:W-:Y:S01]  /*1470*/  BSSY.RECONVERGENT B1, `(.L_x_136) ;  /* 0x0000005000017945 */ /* 0x000fe20003800200 */
.L_x_137:
[----:B0123--:R-:W0:Y:S02]  /*1480*/  LDS R8, [R14+0xc] ;  /* 0x00000c000e087984 */ /* 0x00fe240000000800 */
[----:B0----5:R-:W-:-:S05]  /*1490*/  FADD R9, R11, R8 ;  /* 0x000000080b097221 */ /* 0x021fca0000000000 */
[----:B------:R-:W0:Y:S02]  /*14a0*/  ATOMS.CAST.SPIN P0, [R14+0xc], R8, R9 ;  /* 0x00000c080e00758d */ /* 0x000e240001800009 */
[----:B0-----:R-:W-:Y:S05]  /*14b0*/  @!P0 BRA `(.L_x_137) ;  /* 0xfffffffc00f08947 */ /* 0x001fea000383ffff */
[----:B------:R-:W-:Y:S05]  /*14c0*/  BSYNC.RECONVERGENT B1 ;  /* 0x0000000000017941 */ /* 0x000fea0003800200 */
.L_x_136:
[----:B------:R-:W-:-:S07]  /*14d0*/  IADD3 R6, PT, PT, R6, 0x4, RZ ;  /* 0x0000000406067810 */ /* 0x000fce0007ffe0ff */
.L_x_129:
[----:B------:R-:W-:-:S13]  /*14e0*/  ISETP.NE.AND P0, PT, R12, RZ, PT ;  /* 0x000000ff0c00720c */ /* 0x000fda0003f05270 */
[----:B------:R-:W-:Y:S05]  /*14f0*/  @!P0 BRA `(.L_x_77) ;  /* 0x0000000000488947 */ /* 0x000fea0003800000 */
[----:B------:R-:W-:Y:S01]  /*1500*/  IMAD.IADD R7, R7, 0x1, R6 ;  /* 0x0000000107077824 */ /* 0x000fe200078e0206 */
[----:B------:R-:W-:Y:S01]  /*1510*/  IADD3 R5, PT, PT, R5, R6, RZ ;  /* 0x0000000605057210 */ /* 0x000fe20007ffe0ff */
[----:B------:R-:W-:-:S03]  /*1520*/  IMAD.MOV R9, RZ, RZ, -R12 ;  /* 0x000000ffff097224 */ /* 0x000fc600078e0a0c */
[----:B------:R-:W-:-:S07]  /*1530*/  LEA R8, R7, R2, 0x2 ;  /* 0x0000000207087211 */ /* 0x000fce00078e10ff */
.L_x_140:
[----:B------:R-:W0:Y:S02]  /*1540*/  LDC.64 R6, c[0x0][0x380] ;  /* 0x0000e000ff067b82 */ /* 0x000e240000000a00 */
[----:B0-----:R-:W-:-:S05]  /*1550*/  IMAD.WIDE R6, R5, 0x4, R6 ;  /* 0x0000000405067825 */ /* 0x001fca00078e0206 */
[----:B------:R0:W5:Y:S01]  /*1560*/  LDG.E R11, desc[UR4][R6.64] ;  /* 0x00000004060b7981 */ /* 0x000162000c1e1900 */
[----:B------:R-:W-:Y:S01]  /*1570*/  BSSY.RECONVERGENT B1, `(.L_x_138) ;  /* 0x0000005000017945 */ /* 0x000fe20003800200 */
.L_x_139:
[----:B0-----:R-:W0:Y:S02]  /*1580*/  LDS R6, [R8] ;  /* 0x0000000008067984 */ /* 0x001e240000000800 */
[----:B0----5:R-:W-:-:S05]  /*1590*/  FADD R7, R11, R6 ;  /* 0x000000060b077221 */ /* 0x021fca0000000000 */
[----:B------:R-:W0:Y:S02]  /*15a0*/  ATOMS.CAST.SPIN P0, [R8], R6, R7 ;  /* 0x000000060800758d */ /* 0x000e240001800007 */
[----:B0-----:R-:W-:Y:S05]  /*15b0*/  @!P0 BRA `(.L_x_139) ;  /* 0xfffffffc00f08947 */ /* 0x001fea000383ffff */
[----:B------:R-:W-:Y:S05]  /*15c0*/  BSYNC.RECONVERGENT B1 ;  /* 0x0000000000017941 */ /* 0x000fea0003800200 */
.L_x_138:
[----:B------:R-:W-:Y:S01]  /*15d0*/  VIADD R9, R9, 0x1 ;  /* 0x0000000109097836 */ /* 0x000fe20000000000 */
[----:B------:R-:W-:Y:S01]  /*15e0*/  IADD3 R5, PT, PT, R5, 0x1, RZ ;  /* 0x0000000105057810 */ /* 0x000fe20007ffe0ff */
[----:B------:R-:W-:-:S03]  /*15f0*/  VIADD R8, R8, 0x4 ;  /* 0x0000000408087836 */ /* 0x000fc60000000000 */
[----:B------:R-:W-:-:S13]  /*1600*/  ISETP.NE.AND P0, PT, R9, RZ, PT ;  /* 0x000000ff0900720c */ /* 0x000fda0003f05270 */
[----:B------:R-:W-:Y:S05]  /*1610*/  @P0 BRA `(.L_x_140) ;  /* 0xfffffffc00c80947 */ /* 0x000fea000383ffff */
.L_x_77:
[----:B-----5:R-:W-:-:S05]  /*1620*/  LEA R3, R4, R3, 0x2 ;  /* 0x0000000304037211 */ /* 0x020fca00078e10ff */
[----:B------:R2:W-:Y:S02]  /*1630*/  ATOMS.POPC.INC.32 RZ, [R3+URZ] ;  /* 0x0000000003ff7f8c */ /* 0x0005e4000d8000ff */
.L_x_76:
[----:B------:R-:W-:Y:S05]  /*1640*/  BSYNC.RECONVERGENT B0 ;  /* 0x0000000000007941 */ /* 0x000fea0003800200 */
.L_x_75:
[----:B------:R-:W3:Y:S01]  /*1650*/  LDCU UR8, c[0x0][0x3a4] ;  /* 0x00007480ff0877ac */ /* 0x000ee20008000800 */
[----:B------:R-:W-:Y:S01]  /*1660*/  BAR.SYNC.DEFER_BLOCKING 0x0 ;  /* 0x0000000000007b1d */ /* 0x000fe20000010000 */
[----:B---3--:R-:W-:-:S13]  /*1670*/  ISETP.GE.AND P0, PT, R0, UR8, PT ;  /* 0x0000000800007c0c */ /* 0x008fda000bf06270 */
[----:B------:R-:W-:Y:S05]  /*1680*/  @P0 EXIT ;  /* 0x000000000000094d */ /* 0x000fea0003800000 */
[----:B--2---:R-:W2:Y:S02]  /*1690*/  LDC R3, c[0x0][0x3a8] ;  /* 0x0000ea00ff037b82 */ /* 0x004ea40000000800 */
[----:B--2---:R-:W-:-:S13]  /*16a0*/  ISETP.GE.AND P0, PT, R3, 0x1, PT ;  /* 0x000000010300780c */ /* 0x004fda0003f06270 */
[----:B------:R-:W-:Y:S05]  /*16b0*/  @!P0 BRA `(.L_x_141) ;  /* 0x00000004005c8947 */ /* 0x000fea0003800000 */
[C---:B------:R-:W-:Y:S01]  /*16c0*/  ISETP.GE.U32.AND P1, PT, R3.reuse, 0x8, PT ;  /* 0x000000080300780c */ /* 0x040fe20003f26070 */
[----:B------:R-:W-:Y:S01]  /*16d0*/  IMAD R5, R0, R3, RZ ;  /* 0x0000000300057224 */ /* 0x000fe200078e02ff */
[----:B------:R-:W-:Y:S01]  /*16e0*/  LOP3.LUT R12, R3, 0x7, RZ, 0xc0, !PT ;  /* 0x00000007030c7812 */ /* 0x000fe200078ec0ff */
[----:B------:R-:W-:-:S03]  /*16f0*/  IMAD.MOV.U32 R4, RZ, RZ, RZ ;  /* 0x000000ffff047224 */ /* 0x000fc600078e00ff */
[----:B------:R-:W-:-:S07]  /*1700*/  ISETP.NE.AND P0, PT, R12, RZ, PT ;  /* 0x000000ff0c00720c */ /* 0x000fce0003f05270 */
[----:B------:R-:W-:Y:S06]  /*1710*/  @!P1 BRA `(.L_x_142) ;  /* 0x0000000000809947 */ /* 0x000fec0003800000 */
[----:B0-----:R-:W0:Y:S01]  /*1720*/  LDC.64 R6, c[0x0][0x390] ;  /* 0x0000e400ff067b82 */ /* 0x001e220000000a00 */
[----:B------:R-:W-:Y:S02]  /*1730*/  LEA R9, R5, R2, 0x2 ;  /* 0x0000000205097211 */ /* 0x000fe400078e10ff */
[----:B------:R-:W-:-:S03]  /*1740*/  LOP3.LUT R4, R3, 0x7ffffff8, RZ, 0xc0, !PT ;  /* 0x7ffffff803047812 */ /* 0x000fc600078ec0ff */
[----:B------:R-:W-:Y:S01]  /*1750*/  VIADD R9, R9, 0x10 ;  /* 0x0000001009097836 */ /* 0x000fe20000000000 */
[----:B------:R-:W-:Y:S01]  /*1760*/  IADD3 R8, PT, PT, -R4, RZ, RZ ;  /* 0x000000ff04087210 */ /* 0x000fe20007ffe1ff */
[----:B0-----:R-:W-:-:S03]  /*1770*/  IMAD.WIDE.U32 R6, R5, 0x4, R6 ;  /* 0x0000000405067825 */ /* 0x001fc600078e0006 */
[----:B-1----:R-:W-:-:S05]  /*1780*/  IADD3 R10, P1, PT, R6, 0x10, RZ ;  /* 0x00000010060a7810 */ /* 0x002fca0007f3e0ff */
[----:B------:R-:W-:-:S08]  /*1790*/  IMAD.X R27, RZ, RZ, R7, P1 ;  /* 0x000000ffff1b7224 */ /* 0x000fd000008e0607 */
.L_x_143:
[----:B0-----:R-:W0:Y:S04]  /*17a0*/  LDS R11, [R9+-0x10] ;  /* 0xfffff000090b7984 */ /* 0x001e280000000800 */
[----:B------:R-:W1:Y:S04]  /*17b0*/  LDS R13, [R9+-0xc] ;  /* 0xfffff400090d7984 */ /* 0x000e680000000800 */
[----:B------:R-:W2:Y:S04]  /*17c0*/  LDS R15, [R9+-0x8] ;  /* 0xfffff800090f7984 */ /* 0x000ea80000000800 */
[----:B------:R-:W3:Y:S04]  /*17d0*/  LDS R17, [R9+-0x4] ;  /* 0xfffffc0009117984 */ /* 0x000ee80000000800 */
[----:B------:R-:W4:Y:S04]  /*17e0*/  LDS R19, [R9] ;  /* 0x0000000009137984 */ /* 0x000f280000000800 */
[----:B------:R-:W5:Y:S04]  /*17f0*/  LDS R21, [R9+0x4] ;  /* 0x0000040009157984 */ /* 0x000f680000000800 */
[----:B------:R-:W5:Y:S04]  /*1800*/  LDS R23, [R9+0x8] ;  /* 0x0000080009177984 */ /* 0x000f680000000800 */
[----:B------:R-:W5:Y:S01]  /*1810*/  LDS R25, [R9+0xc] ;  /* 0x00000c0009197984 */ /* 0x000f620000000800 */
[----:B------:R-:W-:Y:S01]  /*1820*/  IADD3 R8, PT, PT, R8, 0x8, RZ ;  /* 0x0000000808087810 */ /* 0x000fe20007ffe0ff */
[----:B------:R-:W-:Y:S01]  /*1830*/  IMAD.MOV.U32 R7, RZ, RZ, R27 ;  /* 0x000000ffff077224 */ /* 0x000fe200078e001b */
[----:B------:R-:W-:-:S02]  /*1840*/  MOV R6, R10 ;  /* 0x0000000a00067202 */ /* 0x000fc40000000f00 */
[----:B------:R-:W-:Y:S02]  /*1850*/  ISETP.NE.AND P1, PT, R8, RZ, PT ;  /* 0x000000ff0800720c */ /* 0x000fe40003f25270 */
[----:B------:R-:W-:Y:S01]  /*1860*/  IADD3 R10, P2, PT, R6, 0x20, RZ ;  /* 0x00000020060a7810 */ /* 0x000fe20007f5e0ff */
[----:B0-----:R0:W-:Y:S04]  /*1870*/  REDG.E.ADD.F32.FTZ.RN.STRONG.GPU desc[UR4][R6.64+-0x10], R11 ;  /* 0xfffff00b060079a6 */ /* 0x0011e8000c12f304 */
[----:B-1----:R0:W-:Y:S04]  /*1880*/  REDG.E.ADD.F32.FTZ.RN.STRONG.GPU desc[UR4][R6.64+-0xc], R13 ;  /* 0xfffff40d060079a6 */ /* 0x0021e8000c12f304 */
[----:B--2---:R0:W-:Y:S04]  /*1890*/  REDG.E.ADD.F32.FTZ.RN.STRONG.GPU desc[UR4][R6.64+-0x8], R15 ;  /* 0xfffff80f060079a6 */ /* 0x0041e8000c12f304 */
[----:B---3--:R0:W-:Y:S04]  /*18a0*/  REDG.E.ADD.F32.FTZ.RN.STRONG.GPU desc[UR4][R6.64+-0x4], R17 ;  /* 0xfffffc11060079a6 */ /* 0x0081e8000c12f304 */
[----:B----4-:R0:W-:Y:S04]  /*18b0*/  REDG.E.ADD.F32.FTZ.RN.STRONG.GPU desc[UR4][R6.64], R19 ;  /* 0x00000013060079a6 */ /* 0x0101e8000c12f304 */
[----:B-----5:R0:W-:Y:S04]  /*18c0*/  REDG.E.ADD.F32.FTZ.RN.STRONG.GPU desc[UR4][R6.64+0x4], R21 ;  /* 0x00000415060079a6 */ /* 0x0201e8000c12f304 */
[----:B------:R0:W-:Y:S01]  /*18d0*/  REDG.E.ADD.F32.FTZ.RN.STRONG.GPU desc[UR4][R6.64+0x8], R23 ;  /* 0x00000817060079a6 */ /* 0x0001e2000c12f304 */
[----:B------:R-:W-:-:S03]  /*18e0*/  IMAD.X R27, RZ, RZ, R7, P2 ;  /* 0x000000ffff1b7224 */ /* 0x000fc600010e0607 */
[----:B------:R0:W-:Y:S01]  /*18f0*/  REDG.E.ADD.F32.FTZ.RN.STRONG.GPU desc[UR4][R6.64+0xc], R25 ;  /* 0x00000c19060079a6 */ /* 0x0001e2000c12f304 */
[----:B------:R-:W-:Y:S01]  /*1900*/  IADD3 R9, PT, PT, R9, 0x20, RZ ;  /* 0x0000002009097810 */ /* 0x000fe20007ffe0ff */
[----:B------:R-:W-:Y:S06]  /*1910*/  @P1 BRA `(.L_x_143) ;  /* 0xfffffffc00a01947 */ /* 0x000fec000383ffff */
.L_x_142:
[----:B------:R-:W-:Y:S05]  /*1920*/  @!P0 BRA `(.L_x_141) ;  /* 0x0000000000c08947 */ /* 0x000fea0003800000 */
[----:B------:R-:W-:Y:S02]  /*1930*/  ISETP.GE.U32.AND P1, PT, R12, 0x4, PT ;  /* 0x000000040c00780c */ /* 0x000fe40003f26070 */
[----:B------:R-:W-:-:S04]  /*1940*/  LOP3.LUT R14, R3, 0x3, RZ, 0xc0, !PT ;  /* 0x00000003030e7812 */ /* 0x000fc800078ec0ff */
[----:B------:R-:W-:-:S07]  /*1950*/  ISETP.NE.AND P0, PT, R14, RZ, PT ;  /* 0x000000ff0e00720c */ /* 0x000fce0003f05270 */
[----:B------:R-:W-:Y:S06]  /*1960*/  @!P1 BRA `(.L_x_144) ;  /* 0x0000000000489947 */ /* 0x000fec0003800000 */
[C---:B0-----:R-:W-:Y:S01]  /*1970*/  IMAD.IADD R7, R5.reuse, 0x1, R4 ;  /* 0x0000000105077824 */ /* 0x041fe200078e0204 */
[----:B------:R-:W0:Y:S01]  /*1980*/  LDC.64 R8, c[0x0][0x390] ;  /* 0x0000e400ff087b82 */ /* 0x000e220000000a00 */
[----:B------:R-:W2:Y:S01]  /*1990*/  LDCU.64 UR6, c[0x0][0x390] ;  /* 0x00007200ff0677ac */ /* 0x000ea20008000a00 */
[----:B------:R-:W-:Y:S02]  /*19a0*/  IADD3 R12, P1, PT, R5, R4, RZ ;  /* 0x00000004050c7210 */ /* 0x000fe40007f3e0ff */
[----:B-1----:R-:W-:-:S03]  /*19b0*/  LEA R10, R7, R2, 0x2 ;  /* 0x00000002070a7211 */ /* 0x002fc600078e10ff */
[----:B------:R-:W-:Y:S02]  /*19c0*/  IMAD.X R19, RZ, RZ, RZ, P1 ;  /* 0x000000ffff137224 */ /* 0x000fe400008e06ff */
[----:B------:R-:W1:Y:S04]  /*19d0*/  LDS R11, [R10] ;  /* 0x000000000a0b7984 */ /* 0x000e680000000800 */
[----:B------:R-:W3:Y:S04]  /*19e0*/  LDS R13, [R10+0x4] ;  /* 0x000004000a0d7984 */ /* 0x000ee80000000800 */
[----:B------:R-:W4:Y:S01]  /*19f0*/  LDS R15, [R10+0x8] ;  /* 0x000008000a0f7984 */ /* 0x000f220000000800 */
[----:B--2---:R-:W-:-:S03]  /*1a00*/  LEA R6, P1, R12, UR6, 0x2 ;  /* 0x000000060c067c11 */ /* 0x004fc6000f8210ff */
[----:B------:R-:W2:Y:S01]  /*1a10*/  LDS R17, [R10+0xc] ;  /* 0x00000c000a117984 */ /* 0x000ea20000000800 */
[----:B0-----:R-:W-:Y:S01]  /*1a20*/  IMAD.WIDE.U32 R8, R7, 0x4, R8 ;  /* 0x0000000407087825 */ /* 0x001fe200078e0008 */
[----:B------:R-:W-:-:S04]  /*1a30*/  LEA.HI.X R7, R12, UR7, R19, 0x2, P1 ;  /* 0x000000070c077c11 */ /* 0x000fc800088f1413 */
[----:B-1----:R0:W-:Y:S04]  /*1a40*/  REDG.E.ADD.F32.FTZ.RN.STRONG.GPU desc[UR4][R8.64], R11 ;  /* 0x0000000b080079a6 */ /* 0x0021e8000c12f304 */
[----:B---3--:R0:W-:Y:S04]  /*1a50*/  REDG.E.ADD.F32.FTZ.RN.STRONG.GPU desc[UR4][R6.64+0x4], R13 ;  /* 0x0000040d060079a6 */ /* 0x0081e8000c12f304 */
[----:B----4-:R0:W-:Y:S04]  /*1a60*/  REDG.E.ADD.F32.FTZ.RN.STRONG.GPU desc[UR4][R6.64+0x8], R15 ;  /* 0x0000080f060079a6 */ /* 0x0101e8000c12f304 */
[----:B--2---:R0:W-:Y:S01]  /*1a70*/  REDG.E.ADD.F32.FTZ.RN.STRONG.GPU desc[UR4][R6.64+0xc], R17 ;  /* 0x00000c11060079a6 */ /* 0x0041e2000c12f304 */
[----:B------:R-:W-:-:S07]  /*1a80*/  IADD3 R4, PT, PT, R4, 0x4, RZ ;  /* 0x0000000404047810 */ /* 0x000fce0007ffe0ff */
.L_x_144:
[----:B------:R-:W-:Y:S05]  /*1a90*/  @!P0 BRA `(.L_x_141) ;  /* 0x0000000000648947 */ /* 0x000fea0003800000 */
[----:B------:R-:W-:Y:S02]  /*1aa0*/  ISETP.NE.AND P1, PT, R14, 0x1, PT ;  /* 0x000000010e00780c */ /* 0x000fe40003f25270 */
[----:B0-----:R-:W-:-:S04]  /*1ab0*/  LOP3.LUT R6, R3, 0x1, RZ, 0xc0, !PT ;  /* 0x0000000103067812 */ /* 0x001fc800078ec0ff */
[----:B------:R-:W-:-:S07]  /*1ac0*/  ISETP.NE.U32.AND P0, PT, R6, 0x1, PT ;  /* 0x000000010600780c */ /* 0x000fce0003f05070 */
[----:B------:R-:W-:Y:S06]  /*1ad0*/  @!P1 BRA `(.L_x_145) ;  /* 0x0000000000389947 */ /* 0x000fec0003800000 */
[C---:B------:R-:W-:Y:S01]  /*1ae0*/  IMAD.IADD R9, R5.reuse, 0x1, R4 ;  /* 0x0000000105097824 */ /* 0x040fe200078e0204 */
[----:B------:R-:W0:Y:S01]  /*1af0*/  LDC.64 R6, c[0x0][0x390] ;  /* 0x0000e400ff067b82 */ /* 0x000e220000000a00 */
[----:B------:R-:W2:Y:S01]  /*1b00*/  LDCU.64 UR6, c[0x0][0x390] ;  /* 0x00007200ff0677ac */ /* 0x000ea20008000a00 */
[----:B------:R-:W-:Y:S02]  /*1b10*/  IADD3 R12, P1, PT, R5, R4, RZ ;  /* 0x00000004050c7210 */ /* 0x000fe40007f3e0ff */
[----:B-1----:R-:W-:-:S03]  /*1b20*/  LEA R10, R9, R2, 0x2 ;  /* 0x00000002090a7211 */ /* 0x002fc600078e10ff */
[----:B------:R-:W-:Y:S02]  /*1b30*/  IMAD.X R13, RZ, RZ, RZ, P1 ;  /* 0x000000ffff0d7224 */ /* 0x000fe400008e06ff */
[----:B------:R-:W1:Y:S04]  /*1b40*/  LDS R11, [R10] ;  /* 0x000000000a0b7984 */ /* 0x000e680000000800 */
[----:B------:R-:W3:Y:S01]  /*1b50*/  LDS R15, [R10+0x4] ;  /* 0x000004000a0f7984 */ /* 0x000ee20000000800 */
[----:B--2---:R-:W-:Y:S01]  /*1b60*/  LEA R8, P1, R12, UR6, 0x2 ;  /* 0x000000060c087c11 */ /* 0x004fe2000f8210ff */
[----:B0-----:R-:W-:-:S03]  /*1b70*/  IMAD.WIDE.U32 R6, R9, 0x4, R6 ;  /* 0x0000000409067825 */ /* 0x001fc600078e0006 */
[----:B------:R-:W-:Y:S02]  /*1b80*/  LEA.HI.X R9, R12, UR7, R13, 0x2, P1 ;  /* 0x000000070c097c11 */ /* 0x000fe400088f140d */
[----:B-1----:R0:W-:Y:S04]  /*1b90*/  REDG.E.ADD.F32.FTZ.RN.STRONG.GPU desc[UR4][R6.64], R11 ;  /* 0x0000000b060079a6 */ /* 0x0021e8000c12f304 */
[----:B---3--:R0:W-:Y:S01]  /*1ba0*/  REDG.E.ADD.F32.FTZ.RN.STRONG.GPU desc[UR4][R8.64+0x4], R15 ;  /* 0x0000040f080079a6 */ /* 0x0081e2000c12f304 */
[----:B------:R-:W-:-:S07]  /*1bb0*/  IADD3 R4, PT, PT, R4, 0x2, RZ ;  /* 0x0000000204047810 */ /* 0x000fce0007ffe0ff */
.L_x_145:
[----:B------:R-:W-:Y:S05]  /*1bc0*/  @P0 BRA `(.L_x_141) ;  /* 0x0000000000180947 */ /* 0x000fea0003800000 */
[----:B0-----:R-:W-:Y:S02]  /*1bd0*/  IMAD.IADD R7, R5, 0x1, R4 ;  /* 0x0000000105077824 */ /* 0x001fe400078e0204 */
[----:B------:R-:W0:Y:S03]  /*1be0*/  LDC.64 R4, c[0x0][0x390] ;  /* 0x0000e400ff047b82 */ /* 0x000e260000000a00 */
[----:B------:R-:W-:-:S05]  /*1bf0*/  LEA R6, R7, R2, 0x2 ;  /* 0x0000000207067211 */ /* 0x000fca00078e10ff */
[----:B------:R-:W2:Y:S01]  /*1c00*/  LDS R9, [R6] ;  /* 0x0000000006097984 */ /* 0x000ea20000000800 */
[----:B0-----:R-:W-:-:S05]  /*1c10*/  IMAD.WIDE.U32 R4, R7, 0x4, R4 ;  /* 0x0000000407047825 */ /* 0x001fca00078e0004 */
[----:B--2---:R2:W-:Y:S02]  /*1c20*/  REDG.E.ADD.F32.FTZ.RN.STRONG.GPU desc[UR4][R4.64], R9 ;  /* 0x00000009040079a6 */ /* 0x0045e4000c12f304 */
.L_x_141:
[----:B------:R-:W-:-:S04]  /*1c30*/  IMAD R3, R3, UR8, RZ ;  /* 0x0000000803037c24 */ /* 0x000fc8000f8e02ff */
[----:B------:R-:W-:-:S05]  /*1c40*/  IMAD R3, R3, 0x4, R2 ;  /* 0x0000000403037824 */ /* 0x000fca00078e0202 */
[C---:B--2---:R-:W-:Y:S02]  /*1c50*/  LEA R5, R0.reuse, R3, 0x2 ;  /* 0x0000000300057211 */ /* 0x044fe400078e10ff */
[----:B------:R-:W2:Y:S04]  /*1c60*/  LDC.64 R2, c[0x0][0x398] ;  /* 0x0000e600ff027b82 */ /* 0x000ea80000000a00 */
[----:B------:R-:W3:Y:S01]  /*1c70*/  LDS R5, [R5] ;  /* 0x0000000005057984 */ /* 0x000ee20000000800 */
[----:B--2---:R-:W-:-:S05]  /*1c80*/  IMAD.WIDE.U32 R2, R0, 0x4, R2 ;  /* 0x0000000400027825 */ /* 0x004fca00078e0002 */
[----:B---3--:R-:W-:Y:S01]  /*1c90*/  REDG.E.ADD.STRONG.GPU desc[UR4][R2.64], R5 ;  /* 0x000000050200798e */ /* 0x008fe2000c12e104 */
[----:B------:R-:W-:Y:S05]  /*1ca0*/  EXIT ;  /* 0x000000000000794d */ /* 0x000fea0003800000 */
.L_x_146:
        /* <DEDUP_REMOVED lines=13> */
.L_x_169:


//--------------------- .text._Z23kMeansClusterAssignmentPfPiS_iii --------------------------
	.section	.text._Z23kMeansClusterAssignmentPfPiS_iii,"ax",@progbits
	.align	128
        .global         _Z23kMeansClusterAssignmentPfPiS_iii
        .type           _Z23kMeansClusterAssignmentPfPiS_iii,@function
        .size           _Z23kMeansClusterAssignmentPfPiS_iii,(.L_x_167 - _Z23kMeansClusterAssignmentPfPiS_iii)
        .other          _Z23kMeansClusterAssignmentPfPiS_iii,@"STO_CUDA_ENTRY STV_DEFAULT"
_Z23kMeansClusterAssignmentPfPiS_iii:
.text._Z23kMeansClusterAssignmentPfPiS_iii:
[----:B------:R-:W-:Y:S01]  /*0000*/  LDC R1, c[0x0][0x37c] ;  /* 0x0000df00ff017b82 */ /* 0x000fe20000000800 */
[----:B------:R-:W0:Y:S07]  /*0010*/  S2R R3, SR_TID.X ;  /* 0x0000000000037919 */ /* 0x000e2e0000002100 */
[----:B------:R-:W0:Y:S01]  /*0020*/  S2UR UR4, SR_CTAID.X ;  /* 0x00000000000479c3 */ /* 0x000e220000002500 */
[----:B------:R-:W1:Y:S07]  /*0030*/  LDCU UR5, c[0x0][0x398] ;  /* 0x00007300ff0577ac */ /* 0x000e6e0008000800 */
[----:B------:R-:W0:Y:S02]  /*0040*/  LDC R6, c[0x0][0x360] ;  /* 0x0000d800ff067b82 */ /* 0x000e240000000800 */
[----:B0-----:R-:W-:-:S05]  /*0050*/  IMAD R6, R6, UR4, R3 ;  /* 0x0000000406067c24 */ /* 0x001fca000f8e0203 */
[----:B-1----:R-:W-:-:S13]  /*0060*/  ISETP.GE.AND P0, PT, R6, UR5, PT ;  /* 0x0000000506007c0c */ /* 0x002fda000bf06270 */
[----:B------:R-:W-:Y:S05]  /*0070*/  @P0 EXIT ;  /* 0x000000000000094d */ /* 0x000fea0003800000 */
[----:B------:R-:W0:Y:S01]  /*0080*/  LDCU UR4, c[0x0][0x39c] ;  /* 0x00007380ff0477ac */ /* 0x000e220008000800 */
[----:B------:R-:W-:Y:S01]  /*0090*/  IMAD.MOV.U32 R7, RZ, RZ, RZ ;  /* 0x000000ffff077224 */ /* 0x000fe200078e00ff */
[----:B------:R-:W1:Y:S01]  /*00a0*/  LDCU.64 UR10, c[0x0][0x358] ;  /* 0x00006b00ff0a77ac */ /* 0x000e620008000a00 */
[----:B0-----:R-:W-:-:S09]  /*00b0*/  UISETP.GE.AND UP0, UPT, UR4, 0x1, UPT ;  /* 0x000000010400788c */ /* 0x001fd2000bf06270 */
[----:B-1----:R-:W-:Y:S05]  /*00c0*/  BRA.U !UP0, `(.L_x_147) ;  /* 0x0000000d08987547 */ /* 0x002fea000b800000 */
[----:B------:R-:W0:Y:S02]  /*00d0*/  LDCU UR6, c[0x0][0x3a0] ;  /* 0x00007400ff0677ac */ /* 0x000e240008000800 */
[----:B0-----:R-:W-:-:S09]  /*00e0*/  UISETP.GE.AND UP0, UPT, UR6, 0x1, UPT ;  /* 0x000000010600788c */ /* 0x001fd2000bf06270 */
[----:B------:R-:W-:Y:S05]  /*00f0*/  BRA.U !UP0, `(.L_x_148) ;  /* 0x0000000908907547 */ /* 0x000fea000b800000 */
[----:B------:R-:W-:Y:S02]  /*0100*/  IMAD R8, R6, UR6, RZ ;  /* 0x0000000606087c24 */ /* 0x000fe4000f8e02ff */
[----:B------:R-:W-:Y:S01]  /*0110*/  HFMA2 R10, -RZ, RZ, 0, 0 ;  /* 0x00000000ff0a7431 */ /* 0x000fe200000001ff */
[----:B------:R-:W-:Y:S01]  /*0120*/  ULOP3.LUT UR5, UR6, 0x7ffffff8, URZ, 0xc0, !UPT ;  /* 0x7ffffff806057892 */ /* 0x000fe2000f8ec0ff */
[----:B------:R-:W-:Y:S01]  /*0130*/  IMAD.MOV.U32 R9, RZ, RZ, 0x7f800000 ;  /* 0x7f800000ff097424 */ /* 0x000fe200078e00ff */
[----:B------:R-:W-:Y:S01]  /*0140*/  ULOP3.LUT UR7, UR6, 0x7, URZ, 0xc0, !UPT ;  /* 0x0000000706077892 */ /* 0x000fe2000f8ec0ff */
[----:B------:R-:W-:Y:S01]  /*0150*/  IMAD.MOV.U32 R7, RZ, RZ, RZ ;  /* 0x000000ffff077224 */ /* 0x000fe200078e00ff */
[----:B------:R-:W-:Y:S01]  /*0160*/  SHF.R.S32.HI R11, RZ, 0x1f, R8 ;  /* 0x0000001fff0b7819 */ /* 0x000fe20000011408 */
[----:B------:R-:W-:Y:S02]  /*0170*/  ULOP3.LUT UR8, UR6, 0x3, URZ, 0xc0, !UPT ;  /* 0x0000000306087892 */ /* 0x000fe4000f8ec0ff */
[----:B------:R-:W-:-:S12]  /*0180*/  UIADD3 UR6, UPT, UPT, -UR5, URZ, URZ ;  /* 0x000000ff05067290 */ /* 0x000fd8000fffe1ff */
.L_x_157:
[----:B------:R-:W0:Y:S01]  /*0190*/  LDCU UR14, c[0x0][0x3a0] ;  /* 0x00007400ff0e77ac */ /* 0x000e220008000800 */
[----:B------:R-:W-:Y:S01]  /*01a0*/  IMAD.MOV.U32 R12, RZ, RZ, RZ ;  /* 0x000000ffff0c7224 */ /* 0x000fe200078e00ff */
[----:B------:R-:W-:Y:S01]  /*01b0*/  UMOV UR4, URZ ;  /* 0x000000ff00047c82 */ /* 0x000fe20008000000 */
[----:B0-----:R-:W-:Y:S02]  /*01c0*/  UISETP.GE.U32.AND UP0, UPT, UR14, 0x8, UPT ;  /* 0x000000080e00788c */ /* 0x001fe4000bf06070 */
[----:B------:R-:W-:-:S07]  /*01d0*/  IMAD R0, R10, UR14, RZ ;  /* 0x0000000e0a007c24 */ /* 0x000fce000f8e02ff */
[----:B------:R-:W-:Y:S05]  /*01e0*/  BRA.U !UP0, `(.L_x_149) ;  /* 0x0000000108cc7547 */ /* 0x000fea000b800000 */
[----:B------:R-:W0:Y:S01]  /*01f0*/  LDC.64 R2, c[0x0][0x390] ;  /* 0x0000e400ff027b82 */ /* 0x000e220000000a00 */
[----:B------:R-:W1:Y:S01]  /*0200*/  LDCU.64 UR12, c[0x0][0x380] ;  /* 0x00007000ff0c77ac */ /* 0x000e620008000a00 */
[----:B------:R-:W-:Y:S01]  /*0210*/  IMAD.MOV.U32 R12, RZ, RZ, RZ ;  /* 0x000000ffff0c7224 */ /* 0x000fe200078e00ff */
[----:B------:R-:W-:Y:S01]  /*0220*/  UMOV UR4, UR6 ;  /* 0x0000000600047c82 */ /* 0x000fe20008000000 */
[----:B-1----:R-:W-:-:S04]  /*0230*/  LEA R4, P0, R8, UR12, 0x2 ;  /* 0x0000000c08047c11 */ /* 0x002fc8000f8010ff */
[----:B------:R-:W-:Y:S01]  /*0240*/  IADD3 R4, P1, PT, R4, 0x10, RZ ;  /* 0x0000001004047810 */ /* 0x000fe20007f3e0ff */
[----:B0-----:R-:W-:Y:S01]  /*0250*/  IMAD.WIDE.U32 R2, R0, 0x4, R2 ;  /* 0x0000000400027825 */ /* 0x001fe200078e0002 */
[----:B------:R-:W-:Y:S02]  /*0260*/  LEA.HI.X R5, R8, UR13, R11, 0x2, P0 ;  /* 0x0000000d08057c11 */ /* 0x000fe400080f140b */
[----:B------:R-:W-:-:S03]  /*0270*/  IADD3 R2, P2, PT, R2, 0x10, RZ ;  /* 0x0000001002027810 */ /* 0x000fc60007f5e0ff */
[----:B------:R-:W-:Y:S01]  /*0280*/  IMAD.X R5, RZ, RZ, R5, P1 ;  /* 0x000000ffff057224 */ /* 0x000fe200008e0605 */
[----:B------:R-:W-:-:S09]  /*0290*/  IADD3.X R3, PT, PT, RZ, R3, RZ, P2, !PT ;  /* 0x00000003ff037210 */ /* 0x000fd200017fe4ff */
.L_x_150:
[----:B------:R-:W2:Y:S04]  /*02a0*/  LDG.E R23, desc[UR10][R4.64+-0x10] ;  /* 0xfffff00a04177981 */ /* 0x000ea8000c1e1900 */
[----:B------:R-:W2:Y:S04]  /*02b0*/  LDG.E R24, desc[UR10][R2.64+-0x10] ;  /* 0xfffff00a02187981 */ /* 0x000ea8000c1e1900 */
[----:B------:R-:W3:Y:S04]  /*02c0*/  LDG.E R13, desc[UR10][R4.64+-0xc] ;  /* 0xfffff40a040d7981 */ /* 0x000ee8000c1e1900 */
[----:B------:R-:W3:Y:S04]  /*02d0*/  LDG.E R14, desc[UR10][R2.64+-0xc] ;  /* 0xfffff40a020e7981 */ /* 0x000ee8000c1e1900 */
[----:B------:R-:W4:Y:S04]  /*02e0*/  LDG.E R22, desc[UR10][R4.64+-0x8] ;  /* 0xfffff80a04167981 */ /* 0x000f28000c1e1900 */
[----:B------:R-:W4:Y:S04]  /*02f0*/  LDG.E R21, desc[UR10][R2.64+-0x8] ;  /* 0xfffff80a02157981 */ /* 0x000f28000c1e1900 */
[----:B------:R-:W5:Y:S04]  /*0300*/  LDG.E R20, desc[UR10][R4.64+-0x4] ;  /* 0xfffffc0a04147981 */ /* 0x000f68000c1e1900 */
[----:B------:R-:W5:Y:S04]  /*0310*/  LDG.E R19, desc[UR10][R2.64+-0x4] ;  /* 0xfffffc0a02137981 */ /* 0x000f68000c1e1900 */
[----:B------:R-:W5:Y:S04]  /*0320*/  LDG.E R18, desc[UR10][R4.64] ;  /* 0x0000000a04127981 */ /* 0x000f68000c1e1900 */
[----:B------:R-:W5:Y:S04]  /*0330*/  LDG.E R17, desc[UR10][R2.64] ;  /* 0x0000000a02117981 */ /* 0x000f68000c1e1900 */
[----:B------:R-:W5:Y:S04]  /*0340*/  LDG.E R16, desc[UR10][R4.64+0x4] ;  /* 0x0000040a04107981 */ /* 0x000f68000c1e1900 */
[----:B------:R-:W5:Y:S01]  /*0350*/  LDG.E R15, desc[UR10][R2.64+0x4] ;  /* 0x0000040a020f7981 */ /* 0x000f62000c1e1900 */
[----:B--2---:R-:W-:-:S03]  /*0360*/  FADD R25, R23, -R24 ;  /* 0x8000001817197221 */ /* 0x004fc60000000000 */
[----:B------:R-:W2:Y:S04]  /*0370*/  LDG.E R24, desc[UR10][R4.64+0x8] ;  /* 0x0000080a04187981 */ /* 0x000ea8000c1e1900 */
[----:B------:R-:W2:Y:S01]  /*0380*/  LDG.E R23, desc[UR10][R2.64+0x8] ;  /* 0x0000080a02177981 */ /* 0x000ea2000c1e1900 */
[----:B------:R-:W-:-:S03]  /*0390*/  FFMA R26, R25, R25, R12 ;  /* 0x00000019191a7223 */ /* 0x000fc6000000000c */
[----:B------:R0:W2:Y:S04]  /*03a0*/  LDG.E R12, desc[UR10][R4.64+0xc] ;  /* 0x00000c0a040c7981 */ /* 0x0000a8000c1e1900 */
[----:B------:R1:W2:Y:S01]  /*03b0*/  LDG.E R25, desc[UR10][R2.64+0xc] ;  /* 0x00000c0a02197981 */ /* 0x0002a2000c1e1900 */
[----:B---3--:R-:W-:Y:S01]  /*03c0*/  FADD R13, R13, -R14 ;  /* 0x8000000e0d0d7221 */ /* 0x008fe20000000000 */
[----:B----4-:R-:W-:Y:S01]  /*03d0*/  FADD R21, R22, -R21 ;  /* 0x8000001516157221 */ /* 0x010fe20000000000 */
[----:B------:R-:W-:Y:S02]  /*03e0*/  UIADD3 UR4, UPT, UPT, UR4, 0x8, URZ ;  /* 0x0000000804047890 */ /* 0x000fe4000fffe0ff */
[----:B------:R-:W-:Y:S01]  /*03f0*/  FFMA R26, R13, R13, R26 ;  /* 0x0000000d0d1a7223 */ /* 0x000fe2000000001a */
[----:B0-----:R-:W-:Y:S01]  /*0400*/  IADD3 R4, P0, PT, R4, 0x20, RZ ;  /* 0x0000002004047810 */ /* 0x001fe20007f1e0ff */
[----:B------:R-:W-:-:S02]  /*0410*/  UISETP.NE.AND UP0, UPT, UR4, URZ, UPT ;  /* 0x000000ff0400728c */ /* 0x000fc4000bf05270 */
[----:B------:R-:W-:Y:S01]  /*0420*/  FFMA R26, R21, R21, R26 ;  /* 0x00000015151a7223 */ /* 0x000fe2000000001a */
[----:B-----5:R-:W-:Y:S01]  /*0430*/  FADD R19, R20, -R19 ;  /* 0x8000001314137221 */ /* 0x020fe20000000000 */
[----:B-1----:R-:W-:Y:S02]  /*0440*/  IADD3 R2, P1, PT, R2, 0x20, RZ ;  /* 0x0000002002027810 */ /* 0x002fe40007f3e0ff */
[----:B------:R-:W-:Y:S01]  /*0450*/  IADD3.X R5, PT, PT, RZ, R5, RZ, P0, !PT ;  /* 0x00000005ff057210 */ /* 0x000fe200007fe4ff */
[----:B------:R-:W-:Y:S02]  /*0460*/  FFMA R26, R19, R19, R26 ;  /* 0x00000013131a7223 */ /* 0x000fe4000000001a */
[----:B------:R-:W-:Y:S02]  /*0470*/  IMAD.X R3, RZ, RZ, R3, P1 ;  /* 0x000000ffff037224 */ /* 0x000fe400008e0603 */
[----:B------:R-:W-:-:S04]  /*0480*/  FADD R17, R18, -R17 ;  /* 0x8000001112117221 */ /* 0x000fc80000000000 */
[----:B------:R-:W-:Y:S01]  /*0490*/  FFMA R26, R17, R17, R26 ;  /* 0x00000011111a7223 */ /* 0x000fe2000000001a */
[----:B------:R-:W-:-:S04]  /*04a0*/  FADD R15, R16, -R15 ;  /* 0x8000000f100f7221 */ /* 0x000fc80000000000 */
[----:B------:R-:W-:Y:S01]  /*04b0*/  FFMA R26, R15, R15, R26 ;  /* 0x0000000f0f1a7223 */ /* 0x000fe2000000001a */
[----:B--2---:R-:W-:-:S04]  /*04c0*/  FADD R23, R24, -R23 ;  /* 0x8000001718177221 */ /* 0x004fc80000000000 */
[----:B------:R-:W-:Y:S01]  /*04d0*/  FFMA R26, R23, R23, R26 ;  /* 0x00000017171a7223 */ /* 0x000fe2000000001a */
[----:B------:R-:W-:-:S04]  /*04e0*/  FADD R25, R12, -R25 ;  /* 0x800000190c197221 */ /* 0x000fc80000000000 */
[----:B------:R-:W-:Y:S01]  /*04f0*/  FFMA R12, R25, R25, R26 ;  /* 0x00000019190c7223 */ /* 0x000fe2000000001a */
[----:B------:R-:W-:Y:S06]  /*0500*/  BRA.U UP0, `(.L_x_150) ;  /* 0xfffffffd00647547 */ /* 0x000fec000b83ffff */
[----:B------:R-:W-:-:S05]  /*0510*/  UMOV UR4, UR5 ;  /* 0x0000000500047c82 */ /* 0x000fca0008000000 */
.L_x_149:
[----:B------:R-:W-:-:S09]  /*0520*/  UISETP.NE.AND UP0, UPT, UR7, URZ, UPT ;  /* 0x000000ff0700728c */ /* 0x000fd2000bf05270 */
[----:B------:R-:W-:Y:S05]  /*0530*/  BRA.U !UP0, `(.L_x_151) ;  /* 0x0000000508247547 */ /* 0x000fea000b800000 */
[----:B------:R-:W-:Y:S02]  /*0540*/  UIADD3 UR9, UPT, UPT, UR7, -0x1, URZ ;  /* 0xffffffff07097890 */ /* 0x000fe4000fffe0ff */
[----:B------:R-:W-:Y:S02]  /*0550*/  UISETP.NE.AND UP1, UPT, UR8, URZ, UPT ;  /* 0x000000ff0800728c */ /* 0x000fe4000bf25270 */
[----:B------:R-:W-:-:S09]  /*0560*/  UISETP.GE.U32.AND UP0, UPT, UR9, 0x3, UPT ;  /* 0x000000030900788c */ /* 0x000fd2000bf06070 */
[----:B------:R-:W-:Y:S05]  /*0570*/  BRA.U !UP0, `(.L_x_152) ;  /* 0x0000000108787547 */ /* 0x000fea000b800000 */
[----:B------:R-:W0:Y:S01]  /*0580*/  LDC.64 R14, c[0x0][0x390] ;  /* 0x0000e400ff0e7b82 */ /* 0x000e220000000a00 */
[----:B------:R-:W1:Y:S01]  /*0590*/  LDCU.64 UR12, c[0x0][0x380] ;  /* 0x00007000ff0c77ac */ /* 0x000e620008000a00 */
[----:B------:R-:W-:Y:S01]  /*05a0*/  IADD3 R3, P0, PT, R8, UR4, RZ ;  /* 0x0000000408037c10 */ /* 0x000fe2000ff1e0ff */
[C---:B------:R-:W-:Y:S01]  /*05b0*/  VIADD R13, R0.reuse, UR4 ;  /* 0x00000004000d7c36 */ /* 0x040fe20008000000 */
[----:B------:R-:W-:Y:S02]  /*05c0*/  IADD3 R16, P1, PT, R0, UR4, RZ ;  /* 0x0000000400107c10 */ /* 0x000fe4000ff3e0ff */
[----:B------:R-:W-:Y:S02]  /*05d0*/  IADD3.X R18, PT, PT, RZ, R11, RZ, P0, !PT ;  /* 0x0000000bff127210 */ /* 0x000fe400007fe4ff */
[----:B------:R-:W2:Y:S01]  /*05e0*/  LDC.64 R4, c[0x0][0x390] ;  /* 0x0000e400ff047b82 */ /* 0x000ea20000000a00 */
[----:B-1----:R-:W-:-:S04]  /*05f0*/  LEA R2, P0, R3, UR12, 0x2 ;  /* 0x0000000c03027c11 */ /* 0x002fc8000f8010ff */
[----:B------:R-:W-:Y:S01]  /*0600*/  LEA.HI.X R3, R3, UR13, R18, 0x2, P0 ;  /* 0x0000000d03037c11 */ /* 0x000fe200080f1412 */
[----:B0-----:R-:W-:-:S04]  /*0610*/  IMAD.WIDE.U32 R14, R13, 0x4, R14 ;  /* 0x000000040d0e7825 */ /* 0x001fc800078e000e */
[----:B------:R-:W-:Y:S01]  /*0620*/  IMAD.X R13, RZ, RZ, RZ, P1 ;  /* 0x000000ffff0d7224 */ /* 0x000fe200008e06ff */
[----:B------:R-:W3:Y:S01]  /*0630*/  LDG.E R18, desc[UR10][R2.64+0x8] ;  /* 0x0000080a02127981 */ /* 0x000ee2000c1e1900 */
[----:B--2---:R-:W-:-:S03]  /*0640*/  LEA R4, P0, R16, R4, 0x2 ;  /* 0x0000000410047211 */ /* 0x004fc600078010ff */
[----:B------:R-:W2:Y:S01]  /*0650*/  LDG.E R14, desc[UR10][R14.64] ;  /* 0x0000000a0e0e7981 */ /* 0x000ea2000c1e1900 */
[----:B------:R-:W-:-:S03]  /*0660*/  LEA.HI.X R5, R16, R5, R13, 0x2, P0 ;  /* 0x0000000510057211 */ /* 0x000fc600000f140d */
[----:B------:R-:W4:Y:S04]  /*0670*/  LDG.E R20, desc[UR10][R2.64+0xc] ;  /* 0x00000c0a02147981 */ /* 0x000f28000c1e1900 */
[----:B------:R-:W2:Y:S04]  /*0680*/  LDG.E R13, desc[UR10][R2.64] ;  /* 0x0000000a020d7981 */ /* 0x000ea8000c1e1900 */
[----:B------:R-:W5:Y:S04]  /*0690*/  LDG.E R16, desc[UR10][R2.64+0x4] ;  /* 0x0000040a02107981 */ /* 0x000f68000c1e1900 */
[----:B------:R-:W5:Y:S04]  /*06a0*/  LDG.E R17, desc[UR10][R4.64+0x4] ;  /* 0x0000040a04117981 */ /* 0x000f68000c1e1900 */
[----:B------:R-:W3:Y:S04]  /*06b0*/  LDG.E R19, desc[UR10][R4.64+0x8] ;  /* 0x0000080a04137981 */ /* 0x000ee8000c1e1900 */
[----:B------:R-:W4:Y:S01]  /*06c0*/  LDG.E R21, desc[UR10][R4.64+0xc] ;  /* 0x00000c0a04157981 */ /* 0x000f22000c1e1900 */
[----:B------:R-:W-:Y:S01]  /*06d0*/  UIADD3 UR4, UPT, UPT, UR4, 0x4, URZ ;  /* 0x0000000404047890 */ /* 0x000fe2000fffe0ff */
[----:B--2---:R-:W-:-:S04]  /*06e0*/  FADD R13, R13, -R14 ;  /* 0x8000000e0d0d7221 */ /* 0x004fc80000000000 */
[----:B------:R-:W-:Y:S01]  /*06f0*/  FFMA R12, R13, R13, R12 ;  /* 0x0000000d0d0c7223 */ /* 0x000fe2000000000c */
[----:B-----5:R-:W-:-:S04]  /*0700*/  FADD R17, R16, -R17 ;  /* 0x8000001110117221 */ /* 0x020fc80000000000 */
[----:B------:R-:W-:Y:S01]  /*0710*/  FFMA R12, R17, R17, R12 ;  /* 0x00000011110c7223 */ /* 0x000fe2000000000c */
[----:B---3--:R-:W-:Y:S01]  /*0720*/  FADD R19, R18, -R19 ;  /* 0x8000001312137221 */ /* 0x008fe20000000000 */
[----:B----4-:R-:W-:-:S03]  /*0730*/  FADD R21, R20, -R21 ;  /* 0x8000001514157221 */ /* 0x010fc60000000000 */
[----:B------:R-:W-:-:S04]  /*0740*/  FFMA R12, R19, R19, R12 ;  /* 0x00000013130c7223 */ /* 0x000fc8000000000c */
[----:B------:R-:W-:-:S07]  /*0750*/  FFMA R12, R21, R21, R12 ;  /* 0x00000015150c7223 */ /* 0x000fce000000000c */
.L_x_152:
[----:B------:R-:W-:Y:S05]  /*0760*/  BRA.U !UP1, `(.L_x_151) ;  /* 0x0000000109987547 */ /* 0x000fea000b800000 */
[----:B------:R-:W-:Y:S02]  /*0770*/  UISETP.NE.AND UP0, UPT, UR8, 0x1, UPT ;  /* 0x000000010800788c */ /* 0x000fe4000bf05270 */
[----:B------:R-:W-:-:S07]  /*0780*/  ULOP3.LUT UP1, URZ, UR14, 0x1, URZ, 0xc0, !UPT ;  /* 0x000000010eff7892 */ /* 0x000fce000f82c0ff */
        /* <DEDUP_REMOVED lines=8> */
[----:B------:R-:W-:Y:S01]  /*0810*/  IMAD.X R18, RZ, RZ, RZ, P1 ;  /* 0x000000ffff127224 */ /* 0x000fe200008e06ff */
[----:B-1----:R-:W-:-:S04]  /*0820*/  LEA R4, P0, R5, UR12, 0x2 ;  /* 0x0000000c05047c11 */ /* 0x002fc8000f8010ff */
[----:B------:R-:W-:Y:S01]  /*0830*/  LEA.HI.X R5, R5, UR13, R16, 0x2, P0 ;  /* 0x0000000d05057c11 */ /* 0x000fe200080f1410 */
[----:B0-----:R-:W-:-:S04]  /*0840*/  IMAD.WIDE.U32 R14, R13, 0x4, R14 ;  /* 0x000000040d0e7825 */ /* 0x001fc800078e000e */
[----:B------:R-:W3:Y:S01]  /*0850*/  LDG.E R13, desc[UR10][R4.64] ;  /* 0x0000000a040d7981 */ /* 0x000ee2000c1e1900 */
[----:B--2---:R-:W-:-:S03]  /*0860*/  LEA R2, P1, R17, R2, 0x2 ;  /* 0x0000000211027211 */ /* 0x004fc600078210ff */
[----:B------:R-:W3:Y:S01]  /*0870*/  LDG.E R14, desc[UR10][R14.64] ;  /* 0x0000000a0e0e7981 */ /* 0x000ee2000c1e1900 */
[----:B------:R-:W-:-:S03]  /*0880*/  LEA.HI.X R3, R17, R3, R18, 0x2, P1 ;  /* 0x0000000311037211 */ /* 0x000fc600008f1412 */
[----:B------:R-:W2:Y:S04]  /*0890*/  LDG.E R16, desc[UR10][R4.64+0x4] ;  /* 0x0000040a04107981 */ /* 0x000ea8000c1e1900 */
[----:B------:R-:W2:Y:S01]  /*08a0*/  LDG.E R3, desc[UR10][R2.64+0x4] ;  /* 0x0000040a02037981 */ /* 0x000ea2000c1e1900 */
[----:B------:R-:W-:Y:S01]  /*08b0*/  UIADD3 UR4, UPT, UPT, UR4, 0x2, URZ ;  /* 0x0000000204047890 */ /* 0x000fe2000fffe0ff */
[----:B---3--:R-:W-:-:S04]  /*08c0*/  FADD R13, R13, -R14 ;  /* 0x8000000e0d0d7221 */ /* 0x008fc80000000000 */
[----:B------:R-:W-:Y:S01]  /*08d0*/  FFMA R12, R13, R13, R12 ;  /* 0x0000000d0d0c7223 */ /* 0x000fe2000000000c */
[----:B--2---:R-:W-:-:S04]  /*08e0*/  FADD R17, R16, -R3 ;  /* 0x8000000310117221 */ /* 0x004fc80000000000 */
[----:B------:R-:W-:-:S07]  /*08f0*/  FFMA R12, R17, R17, R12 ;  /* 0x00000011110c7223 */ /* 0x000fce000000000c */
.L_x_153:
[----:B------:R-:W-:Y:S05]  /*0900*/  BRA.U !UP1, `(.L_x_151) ;  /* 0x0000000109307547 */ /* 0x000fea000b800000 */
[----:B------:R-:W0:Y:S01]  /*0910*/  LDC.64 R2, c[0x0][0x390] ;  /* 0x0000e400ff027b82 */ /* 0x000e220000000a00 */
[----:B------:R-:W1:Y:S01]  /*0920*/  LDCU.64 UR12, c[0x0][0x380] ;  /* 0x00007000ff0c77ac */ /* 0x000e620008000a00 */
[----:B------:R-:W-:Y:S01]  /*0930*/  IADD3 R13, P0, PT, R8, UR4, RZ ;  /* 0x00000004080d7c10 */ /* 0x000fe2000ff1e0ff */
[----:B------:R-:W-:-:S03]  /*0940*/  VIADD R5, R0, UR4 ;  /* 0x0000000400057c36 */ /* 0x000fc60008000000 */
[----:B------:R-:W-:Y:S02]  /*0950*/  IADD3.X R0, PT, PT, RZ, R11, RZ, P0, !PT ;  /* 0x0000000bff007210 */ /* 0x000fe400007fe4ff */
[----:B-1----:R-:W-:Y:S01]  /*0960*/  LEA R4, P0, R13, UR12, 0x2 ;  /* 0x0000000c0d047c11 */ /* 0x002fe2000f8010ff */
[----:B0-----:R-:W-:-:S03]  /*0970*/  IMAD.WIDE.U32 R2, R5, 0x4, R2 ;  /* 0x0000000405027825 */ /* 0x001fc600078e0002 */
[----:B------:R-:W-:-:S03]  /*0980*/  LEA.HI.X R5, R13, UR13, R0, 0x2, P0 ;  /* 0x0000000d0d057c11 */ /* 0x000fc600080f1400 */
[----:B------:R-:W2:Y:S04]  /*0990*/  LDG.E R3, desc[UR10][R2.64] ;  /* 0x0000000a02037981 */ /* 0x000ea8000c1e1900 */
[----:B------:R-:W2:Y:S02]  /*09a0*/  LDG.E R4, desc[UR10][R4.64] ;  /* 0x0000000a04047981 */ /* 0x000ea4000c1e1900 */
[----:B--2---:R-:W-:-:S04]  /*09b0*/  FADD R13, R4, -R3 ;  /* 0x80000003040d7221 */ /* 0x004fc80000000000 */
[----:B------:R-:W-:-:S07]  /*09c0*/  FFMA R12, R13, R13, R12 ;  /* 0x0000000d0d0c7223 */ /* 0x000fce000000000c */
.L_x_151:
[----:B------:R-:W-:Y:S01]  /*09d0*/  VIADD R0, R12, 0xf3000000 ;  /* 0xf30000000c007836 */ /* 0x000fe20000000000 */
[----:B------:R0:W1:Y:S01]  /*09e0*/  MUFU.RSQ R5, R12 ;  /* 0x0000000c00057308 */ /* 0x0000620000001400 */
[----:B------:R-:W-:Y:S03]  /*09f0*/  BSSY.RECONVERGENT B0, `(.L_x_154) ;  /* 0x000000b000007945 */ /* 0x000fe60003800200 */
[----:B------:R-:W-:-:S13]  /*0a00*/  ISETP.GT.U32.AND P0, PT, R0, 0x727fffff, PT ;  /* 0x727fffff0000780c */ /* 0x000fda0003f04070 */
[----:B01----:R-:W-:Y:S05]  /*0a10*/  @!P0 BRA `(.L_x_155) ;  /* 0x0000000000108947 */ /* 0x003fea0003800000 */
[----:B------:R-:W-:Y:S01]  /*0a20*/  IMAD.MOV.U32 R0, RZ, RZ, R12 ;  /* 0x000000ffff007224 */ /* 0x000fe200078e000c */
[----:B------:R-:W-:-:S07]  /*0a30*/  MOV R13, 0xa50 ;  /* 0x00000a50000d7802 */ /* 0x000fce0000000f00 */
[----:B------:R-:W-:Y:S05]  /*0a40*/  CALL.REL.NOINC `($__internal_1_$__cuda_sm20_sqrt_rn_f32_slowpath) ;  /* 0x0000000400487944 */ /* 0x000fea0003c00000 */
[----:B------:R-:W-:Y:S05]  /*0a50*/  BRA `(.L_x_156) ;  /* 0x0000000000107947 */ /* 0x000fea0003800000 */
.L_x_155:
[C---:B------:R-:W-:Y:S01]  /*0a60*/  FMUL.FTZ R3, R5.reuse, R12 ;  /* 0x0000000c05037220 */ /* 0x040fe20000410000 */
[----:B------:R-:W-:-:S03]  /*0a70*/  FMUL.FTZ R2, R5, 0.5 ;  /* 0x3f00000005027820 */ /* 0x000fc60000410000 */
[----:B------:R-:W-:-:S04]  /*0a80*/  FFMA R0, -R3, R3, R12 ;  /* 0x0000000303007223 */ /* 0x000fc8000000010c */
[----:B------:R-:W-:-:S07]  /*0a90*/  FFMA R0, R0, R2, R3 ;  /* 0x0000000200007223 */ /* 0x000fce0000000003 */
.L_x_156:
[----:B------:R-:W-:Y:S05]  /*0aa0*/  BSYNC.RECONVERGENT B0 ;  /* 0x0000000000007941 */ /* 0x000fea0003800200 */
.L_x_154:
[----:B------:R-:W0:Y:S01]  /*0ab0*/  LDCU UR4, c[0x0][0x39c] ;  /* 0x00007380ff0477ac */ /* 0x000e220008000800 */
[----:B------:R-:W-:Y:S02]  /*0ac0*/  IADD3 R2, PT, PT, R10, 0x1, RZ ;  /* 0x000000010a027810 */ /* 0x000fe40007ffe0ff */
[----:B------:R-:W-:-:S04]  /*0ad0*/  FSETP.GEU.AND P0, PT, R0, R9, PT ;  /* 0x000000090000720b */ /* 0x000fc80003f0e000 */
[----:B------:R-:W-:Y:S02]  /*0ae0*/  FSEL R9, R0, R9, !P0 ;  /* 0x0000000900097208 */ /* 0x000fe40004000000 */
[----:B------:R-:W-:Y:S02]  /*0af0*/  SEL R7, R10, R7, !P0 ;  /* 0x000000070a077207 */ /* 0x000fe40004000000 */
[----:B0-----:R-:W-:-:S13]  /*0b00*/  ISETP.NE.AND P1, PT, R2, UR4, PT ;  /* 0x0000000402007c0c */ /* 0x001fda000bf25270 */
[----:B------:R-:W-:Y:S05]  /*0b10*/  @!P1 BRA `(.L_x_147) ;  /* 0x0000000400049947 */ /* 0x000fea0003800000 */
[----:B------:R-:W-:Y:S01]  /*0b20*/  IMAD.MOV.U32 R10, RZ, RZ, R2 ;  /* 0x000000ffff0a7224 */ /* 0x000fe200078e0002 */
[----:B------:R-:W-:Y:S06]  /*0b30*/  BRA `(.L_x_157) ;  /* 0xfffffff400947947 */ /* 0x000fec000383ffff */
.L_x_148:
[----:B------:R-:W-:Y:S01]  /*0b40*/  UISETP.GE.U32.AND UP0, UPT, UR4, 0x4, UPT ;  /* 0x000000040400788c */ /* 0x000fe2000bf06070 */
[----:B------:R-:W-:Y:S02]  /*0b50*/  HFMA2 R2, -RZ, RZ, 0, 0 ;  /* 0x00000000ff027431 */ /* 0x000fe400000001ff */
[----:B------:R-:W-:Y:S01]  /*0b60*/  IMAD.MOV.U32 R0, RZ, RZ, 0x7f800000 ;  /* 0x7f800000ff007424 */ /* 0x000fe200078e00ff */
[----:B------:R-:W-:Y:S01]  /*0b70*/  ULOP3.LUT UR5, UR4, 0x3, URZ, 0xc0, !UPT ;  /* 0x0000000304057892 */ /* 0x000fe2000f8ec0ff */
[----:B------:R-:W-:-:S04]  /*0b80*/  IMAD.MOV.U32 R7, RZ, RZ, RZ ;  /* 0x000000ffff077224 */ /* 0x000fc800078e00ff */
[----:B------:R-:W-:Y:S07]  /*0b90*/  BRA.U !UP0, `(.L_x_158) ;  /* 0x0000000108bc7547 */ /* 0x000fee000b800000 */
[----:B------:R-:W-:Y:S01]  /*0ba0*/  ULOP3.LUT UR4, UR4, 0x7ffffffc, URZ, 0xc0, !UPT ;  /* 0x7ffffffc04047892 */ /* 0x000fe2000f8ec0ff */
[----:B------:R-:W-:Y:S01]  /*0bb0*/  MOV R0, 0x7f800000 ;  /* 0x7f80000000007802 */ /* 0x000fe20000000f00 */
[----:B------:R-:W-:Y:S01]  /*0bc0*/  IMAD.MOV.U32 R3, RZ, RZ, RZ ;  /* 0x000000ffff037224 */ /* 0x000fe200078e00ff */
[----:B------:R-:W-:Y:S01]  /*0bd0*/  MOV R7, RZ ;  /* 0x000000ff00077202 */ /* 0x000fe20000000f00 */
[----:B------:R-:W-:Y:S02]  /*0be0*/  UISETP.GT.AND UP0, UPT, UR4, URZ, UPT ;  /* 0x000000ff0400728c */ /* 0x000fe4000bf04270 */
[----:B------:R-:W-:-:S07]  /*0bf0*/  IMAD.U32 R2, RZ, RZ, UR4 ;  /* 0x00000004ff027e24 */ /* 0x000fce000f8e00ff */
[----:B------:R-:W-:Y:S05]  /*0c00*/  BRA.U !UP0, `(.L_x_159) ;  /* 0x0000000108887547 */ /* 0x000fea000b800000 */
[----:B------:R-:W-:Y:S02]  /*0c10*/  IADD3 R4, PT, PT, R2, -R3, RZ ;  /* 0x8000000302047210 */ /* 0x000fe40007ffe0ff */
[----:B------:R-:W-:Y:S02]  /*0c20*/  PLOP3.LUT P0, PT, PT, PT, PT, 0x80, 0x8 ;  /* 0x000000000008781c */ /* 0x000fe40003f0f070 */
[----:B------:R-:W-:-:S13]  /*0c30*/  ISETP.GT.AND P1, PT, R4, 0xc, PT ;  /* 0x0000000c0400780c */ /* 0x000fda0003f24270 */
[----:B------:R-:W-:Y:S05]  /*0c40*/  @!P1 BRA `(.L_x_160) ;  /* 0x0000000000449947 */ /* 0x000fea0003800000 */
[----:B------:R-:W-:Y:S01]  /*0c50*/  PLOP3.LUT P0, PT, PT, PT, PT, 0x8, 0x80 ;  /* 0x000000000080781c */ /* 0x000fe20003f0e170 */
[----:B------:R-:W-:-:S12]  /*0c60*/  VIADD R4, R2, 0xfffffff4 ;  /* 0xfffffff402047836 */ /* 0x000fd80000000000 */
.L_x_161:
[----:B------:R-:W-:-:S04]  /*0c70*/  FSETP.GT.AND P2, PT, R0, RZ, PT ;  /* 0x000000ff0000720b */ /* 0x000fc80003f44000 */
[----:B------:R-:W-:Y:S02]  /*0c80*/  FSEL R0, R0, RZ, !P2 ;  /* 0x000000ff00007208 */ /* 0x000fe40005000000 */
[----:B------:R-:W-:Y:S02]  /*0c90*/  SEL R7, R3, R7, P2 ;  /* 0x0000000703077207 */ /* 0x000fe40001000000 */
[----:B------:R-:W-:-:S04]  /*0ca0*/  FSETP.GT.AND P3, PT, R0, RZ, PT ;  /* 0x000000ff0000720b */ /* 0x000fc80003f64000 */
[----:B------:R-:W-:-:S04]  /*0cb0*/  FSEL R0, R0, RZ, !P3 ;  /* 0x000000ff00007208 */ /* 0x000fc80005800000 */
[----:B------:R-:W-:-:S04]  /*0cc0*/  FSETP.GT.AND P4, PT, R0, RZ, PT ;  /* 0x000000ff0000720b */ /* 0x000fc80003f84000 */
[----:B------:R-:W-:Y:S02]  /*0cd0*/  FSEL R0, R0, RZ, !P4 ;  /* 0x000000ff00007208 */ /* 0x000fe40006000000 */
[----:B------:R-:W-:Y:S02]  /*0ce0*/  @P3 IADD3 R7, PT, PT, R3, 0x4, RZ ;  /* 0x0000000403073810 */ /* 0x000fe40007ffe0ff */
[----:B------:R-:W-:-:S04]  /*0cf0*/  FSETP.GT.AND P1, PT, R0, RZ, PT ;  /* 0x000000ff0000720b */ /* 0x000fc80003f24000 */
[----:B------:R-:W-:Y:S01]  /*0d00*/  FSEL R0, R0, RZ, !P1 ;  /* 0x000000ff00007208 */ /* 0x000fe20004800000 */
[----:B------:R-:W-:-:S08]  /*0d10*/  @P4 VIADD R7, R3, 0x8 ;  /* 0x0000000803074836 */ /* 0x000fd00000000000 */
[C---:B------:R-:W-:Y:S01]  /*0d20*/  @P1 IADD3 R7, PT, PT, R3.reuse, 0xc, RZ ;  /* 0x0000000c03071810 */ /* 0x040fe20007ffe0ff */
[----:B------:R-:W-:-:S05]  /*0d30*/  VIADD R3, R3, 0x10 ;  /* 0x0000001003037836 */ /* 0x000fca0000000000 */
[----:B------:R-:W-:-:S13]  /*0d40*/  ISETP.GE.AND P2, PT, R3, R4, PT ;  /* 0x000000040300720c */ /* 0x000fda0003f46270 */
[----:B------:R-:W-:Y:S05]  /*0d50*/  @!P2 BRA `(.L_x_161) ;  /* 0xfffffffc00c4a947 */ /* 0x000fea000383ffff */
.L_x_160:
[----:B------:R-:W-:-:S04]  /*0d60*/  IADD3 R4, PT, PT, R2, -R3, RZ ;  /* 0x8000000302047210 */ /* 0x000fc80007ffe0ff */
[----:B------:R-:W-:-:S13]  /*0d70*/  ISETP.GT.AND P1, PT, R4, 0x4, PT ;  /* 0x000000040400780c */ /* 0x000fda0003f24270 */
[----:B------:R-:W-:Y:S05]  /*0d80*/  @!P1 BRA `(.L_x_162) ;  /* 0x0000000000209947 */ /* 0x000fea0003800000 */
[C---:B------:R-:W-:Y:S02]  /*0d90*/  FSETP.GT.AND P1, PT, R0.reuse, RZ, PT ;  /* 0x000000ff0000720b */ /* 0x040fe40003f24000 */
[----:B------:R-:W-:Y:S02]  /*0da0*/  PLOP3.LUT P0, PT, PT, PT, PT, 0x8, 0x80 ;  /* 0x000000000080781c */ /* 0x000fe40003f0e170 */
[----:B------:R-:W-:Y:S02]  /*0db0*/  FSEL R0, R0, RZ, !P1 ;  /* 0x000000ff00007208 */ /* 0x000fe40004800000 */
[----:B------:R-:W-:Y:S02]  /*0dc0*/  SEL R7, R3, R7, P1 ;  /* 0x0000000703077207 */ /* 0x000fe40000800000 */
[----:B------:R-:W-:-:S04]  /*0dd0*/  FSETP.GT.AND P2, PT, R0, RZ, PT ;  /* 0x000000ff0000720b */ /* 0x000fc80003f44000 */
[----:B------:R-:W-:-:S09]  /*0de0*/  FSEL R0, R0, RZ, !P2 ;  /* 0x000000ff00007208 */ /* 0x000fd20005000000 */
[C---:B------:R-:W-:Y:S01]  /*0df0*/  @P2 VIADD R7, R3.reuse, 0x4 ;  /* 0x0000000403072836 */ /* 0x040fe20000000000 */
[----:B------:R-:W-:-:S07]  /*0e00*/  IADD3 R3, PT, PT, R3, 0x8, RZ ;  /* 0x0000000803037810 */ /* 0x000fce0007ffe0ff */
.L_x_162:
[----:B------:R-:W-:-:S13]  /*0e10*/  ISETP.NE.OR P0, PT, R3, R2, P0 ;  /* 0x000000020300720c */ /* 0x000fda0000705670 */
[----:B------:R-:W-:Y:S05]  /*0e20*/  @!P0 BRA `(.L_x_158) ;  /* 0x0000000000188947 */ /* 0x000fea0003800000 */
.L_x_159:
[----:B------:R-:W-:-:S04]  /*0e30*/  FSETP.GT.AND P1, PT, R0, RZ, PT ;  /* 0x000000ff0000720b */ /* 0x000fc80003f24000 */
[C---:B------:R-:W-:Y:S01]  /*0e40*/  SEL R7, R3.reuse, R7, P1 ;  /* 0x0000000703077207 */ /* 0x040fe20000800000 */
[----:B------:R-:W-:Y:S01]  /*0e50*/  VIADD R3, R3, 0x4 ;  /* 0x0000000403037836 */ /* 0x000fe20000000000 */
[----:B------:R-:W-:-:S04]  /*0e60*/  FSEL R0, R0, RZ, !P1 ;  /* 0x000000ff00007208 */ /* 0x000fc80004800000 */
[----:B------:R-:W-:-:S13]  /*0e70*/  ISETP.NE.AND P0, PT, R3, R2, PT ;  /* 0x000000020300720c */ /* 0x000fda0003f05270 */
[----:B------:R-:W-:Y:S05]  /*0e80*/  @P0 BRA `(.L_x_159) ;  /* 0xfffffffc00e80947 */ /* 0x000fea000383ffff */
.L_x_158:
[----:B------:R-:W-:-:S09]  /*0e90*/  UISETP.NE.AND UP0, UPT, UR5, URZ, UPT ;  /* 0x000000ff0500728c */ /* 0x000fd2000bf05270 */
[----:B------:R-:W-:Y:S05]  /*0ea0*/  BRA.U !UP0, `(.L_x_147) ;  /* 0x0000000108207547 */ /* 0x000fea000b800000 */
[----:B------:R-:W-:-:S05]  /*0eb0*/  UMOV UR4, URZ ;  /* 0x000000ff00047c82 */ /* 0x000fca0008000000 */
.L_x_163:
[----:B------:R-:W-:Y:S01]  /*0ec0*/  UIADD3 UR4, UPT, UPT, UR4, 0x1, URZ ;  /* 0x0000000104047890 */ /* 0x000fe2000fffe0ff */
[----:B------:R-:W-:-:S03]  /*0ed0*/  FSETP.GT.AND P0, PT, R0, RZ, PT ;  /* 0x000000ff0000720b */ /* 0x000fc60003f04000 */
[----:B------:R-:W-:Y:S01]  /*0ee0*/  UISETP.NE.AND UP0, UPT, UR4, UR5, UPT ;  /* 0x000000050400728c */ /* 0x000fe2000bf05270 */
[----:B------:R-:W-:Y:S02]  /*0ef0*/  SEL R7, R2, R7, P0 ;  /* 0x0000000702077207 */ /* 0x000fe40000000000 */
[----:B------:R-:W-:Y:S02]  /*0f00*/  FSEL R0, R0, RZ, !P0 ;  /* 0x000000ff00007208 */ /* 0x000fe40004000000 */
[----:B------:R-:W-:-:S04]  /*0f10*/  IADD3 R2, PT, PT, R2, 0x1, RZ ;  /* 0x0000000102027810 */ /* 0x000fc80007ffe0ff */
[----:B------:R-:W-:Y:S05]  /*0f20*/  BRA.U UP0, `(.L_x_163) ;  /* 0xfffffffd00e47547 */ /* 0x000fea000b83ffff */
.L_x_147:
[----:B------:R-:W0:Y:S02]  /*0f30*/  LDC.64 R2, c[0x0][0x388] ;  /* 0x0000e200ff027b82 */ /* 0x000e240000000a00 */
[----:B0-----:R-:W-:-:S05]  /*0f40*/  IMAD.WIDE R2, R6, 0x4, R2 ;  /* 0x0000000406027825 */ /* 0x001fca00078e0202 */
[----:B------:R-:W-:Y:S01]  /*0f50*/  STG.E desc[UR10][R2.64], R7 ;  /* 0x0000000702007986 */ /* 0x000fe2000c10190a */
[----:B------:R-:W-:Y:S05]  /*0f60*/  EXIT ;  /* 0x000000000000794d */ /* 0x000fea0003800000 */
        .weak           $__internal_1_$__cuda_sm20_sqrt_rn_f32_slowpath
        .type           $__internal_1_$__cuda_sm20_sqrt_rn_f32_slowpath,@function
        .size           $__internal_1_$__cuda_sm20_sqrt_rn_f32_slowpath,(.L_x_167 - $__internal_1_$__cuda_sm20_sqrt_rn_f32_slowpath)
$__internal_1_$__cuda_sm20_sqrt_rn_f32_slowpath:
[----:B------:R-:W-:-:S13]  /*0f70*/  LOP3.LUT P0, RZ, R0, 0x7fffffff, RZ, 0xc0, !PT ;  /* 0x7fffffff00ff7812 */ /* 0x000fda000780c0ff */
[----:B------:R-:W-:Y:S01]  /*0f80*/  @!P0 IMAD.MOV.U32 R2, RZ, RZ, R0 ;  /* 0x000000ffff028224 */ /* 0x000fe200078e0000 */
[----:B------:R-:W-:Y:S06]  /*0f90*/  @!P0 BRA `(.L_x_164) ;  /* 0x0000000000408947 */ /* 0x000fec0003800000 */
[----:B------:R-:W-:-:S13]  /*0fa0*/  FSETP.GEU.FTZ.AND P0, PT, R0, RZ, PT ;  /* 0x000000ff0000720b */ /* 0x000fda0003f1e000 */
[----:B------:R-:W-:Y:S01]  /*0fb0*/  @!P0 MOV R2, 0x7fffffff ;  /* 0x7fffffff00028802 */ /* 0x000fe20000000f00 */
[----:B------:R-:W-:Y:S06]  /*0fc0*/  @!P0 BRA `(.L_x_164) ;  /* 0x0000000000348947 */ /* 0x000fec0003800000 */
[----:B------:R-:W-:-:S13]  /*0fd0*/  FSETP.GTU.FTZ.AND P0, PT, |R0|, +INF , PT ;  /* 0x7f8000000000780b */ /* 0x000fda0003f1c200 */
[----:B------:R-:W-:Y:S01]  /*0fe0*/  @P0 FADD.FTZ R2, R0, 1 ;  /* 0x3f80000000020421 */ /* 0x000fe20000010000 */
[----:B------:R-:W-:Y:S06]  /*0ff0*/  @P0 BRA `(.L_x_164) ;  /* 0x0000000000280947 */ /* 0x000fec0003800000 */
[----:B------:R-:W-:-:S13]  /*1000*/  FSETP.NEU.FTZ.AND P0, PT, |R0|, +INF , PT ;  /* 0x7f8000000000780b */ /* 0x000fda0003f1d200 */
[----:B------:R-:W-:-:S04]  /*1010*/  @P0 FFMA R3, R0, 1.84467440737095516160e+19, RZ ;  /* 0x5f80000000030823 */ /* 0x000fc800000000ff */
[----:B------:R-:W0:Y:S02]  /*1020*/  @P0 MUFU.RSQ R2, R3 ;  /* 0x0000000300020308 */ /* 0x000e240000001400 */
[----:B0-----:R-:W-:Y:S01]  /*1030*/  @P0 FMUL.FTZ R4, R3, R2 ;  /* 0x0000000203040220 */ /* 0x001fe20000410000 */
[----:B------:R-:W-:Y:S01]  /*1040*/  @P0 FMUL.FTZ R12, R2, 0.5 ;  /* 0x3f000000020c0820 */ /* 0x000fe20000410000 */
[----:B------:R-:W-:Y:S02]  /*1050*/  @!P0 IMAD.MOV.U32 R2, RZ, RZ, R0 ;  /* 0x000000ffff028224 */ /* 0x000fe400078e0000 */
[----:B------:R-:W-:-:S04]  /*1060*/  @P0 FADD.FTZ R5, -R4, -RZ ;  /* 0x800000ff04050221 */ /* 0x000fc80000010100 */
[----:B------:R-:W-:-:S04]  /*1070*/  @P0 FFMA R5, R4, R5, R3 ;  /* 0x0000000504050223 */ /* 0x000fc80000000003 */
[----:B------:R-:W-:-:S04]  /*1080*/  @P0 FFMA R5, R5, R12, R4 ;  /* 0x0000000c05050223 */ /* 0x000fc80000000004 */
[----:B------:R-:W-:-:S07]  /*1090*/  @P0 FMUL.FTZ R2, R5, 2.3283064365386962891e-10 ;  /* 0x2f80000005020820 */ /* 0x000fce0000410000 */
.L_x_164:
[----:B------:R-:W-:Y:S01]  /*10a0*/  HFMA2 R3, -RZ, RZ, 0, 0 ;  /* 0x00000000ff037431 */ /* 0x000fe200000001ff */
[----:B------:R-:W-:Y:S01]  /*10b0*/  MOV R0, R2 ;  /* 0x0000000200007202 */ /* 0x000fe20000000f00 */
[----:B------:R-:W-:-:S04]  /*10c0*/  IMAD.MOV.U32 R2, RZ, RZ, R13 ;  /* 0x000000ffff027224 */ /* 0x000fc800078e000d */
[----:B------:R-:W-:Y:S05]  /*10d0*/  RET.REL.NODEC R2 `(_Z23kMeansClusterAssignmentPfPiS_iii) ;  /* 0xffffffec02c87950 */ /* 0x000fea0003c3ffff */
.L_x_165:
        /* <DEDUP_REMOVED lines=10> */
.L_x_167:


//--------------------- .nv.shared._Z18normalizeCentroidsPfPiii --------------------------
	.section	.nv.shared._Z18normalizeCentroidsPfPiii,"aw",@nobits
	.sectionflags	@""
	.align	16
	.zero		1024


//--------------------- .nv.shared.reserved.0     --------------------------
	.section	.nv.shared.reserved.0,"aw",@nobits
	.weak		__nv_reservedSMEM_offset_0_alias
	.size		__nv_reservedSMEM_offset_0_alias, 0, 64
	.other		__nv_reservedSMEM_offset_0_alias,@"STO_CUDA_RESERVED_SHARED STV_DEFAULT"
__nv_reservedSMEM_offset_0_alias:
	.zero		0
	.zero		64


//--------------------- .nv.shared._Z20kMeansCentroidUpdatePfPiS_S0_iii --------------------------
	.section	.nv.shared._Z20kMeansCentroidUpdatePfPiS_S0_iii,"aw",@nobits
	.sectionflags	@""
	.align	16
	.zero		1024


//--------------------- .nv.shared._Z23kMeansClusterAssignmentPfPiS_iii --------------------------
	.section	.nv.shared._Z23kMeansClusterAssignmentPfPiS_iii,"aw",@nobits
	.sectionflags	@""
	.align	16
	.zero		1024


//--------------------- .nv.constant0._Z18normalizeCentroidsPfPiii --------------------------
	.section	.nv.constant0._Z18normalizeCentroidsPfPiii,"a",@progbits
	.sectionflags	@""
	.align	4
.nv.constant0._Z18normalizeCentroidsPfPiii:
	.zero		920


//--------------------- .nv.constant0._Z20kMeansCentroidUpdatePfPiS_S0_iii --------------------------
	.section	.nv.constant0._Z20kMeansCentroidUpdatePfPiS_S0_iii,"a",@progbits
	.sectionflags	@""
	.align	4
.nv.constant0._Z20kMeansCentroidUpdatePfPiS_S0_iii:
	.zero		940


//--------------------- .nv.constant0._Z23kMeansClusterAssignmentPfPiS_iii --------------------------
	.section	.nv.constant0._Z23kMeansClusterAssignmentPfPiS_iii,"a",@progbits
	.sectionflags	@""
	.align	4
.nv.constant0._Z23kMeansClusterAssignmentPfPiS_iii:
	.zero		932


//--------------------- SYMBOLS --------------------------

	.type		.nv.reservedSmem.offset0,@object
	.size		.nv.reservedSmem.offset0,0x4
	.type		.nv.reservedSmem.cap,@object
	.size		.nv.reservedSmem.cap,0x4
